// auto-generated by cutlass_sweep.gemm — config: {"arch": "sm_90", "cluster_m": 2, "cluster_n": 1, "dtype": "bf16", "dtype_b": "bf16", "layout": "nt", "stages": 0, "tile_k": 64, "tile_m": 64, "tile_n": 192}
#include "cutlass/cutlass.h"
#include "cutlass/gemm/collective/collective_builder.hpp"
#include "cutlass/gemm/device/gemm_universal_adapter.h"
#include "cutlass/gemm/kernel/gemm_universal.hpp"
#include "cutlass/epilogue/collective/collective_builder.hpp"

using ElemA = cutlass::bfloat16_t;
using ElemB = cutlass::bfloat16_t;
using ElemCD = cutlass::bfloat16_t;
using Acc  = float;
using TileShape    = cute::Shape<cute::_64, cute::_192, cute::_64>;
using ClusterShape = cute::Shape<cute::_2, cute::_1, cute::_1>;

using CollectiveEpilogue = typename cutlass::epilogue::collective::CollectiveBuilder<
    cutlass::arch::Sm90, cutlass::arch::OpClassTensorOp,
    TileShape, ClusterShape,
    cutlass::epilogue::collective::EpilogueTileAuto,
    Acc, Acc,
    ElemCD, cutlass::layout::RowMajor, 128 / cutlass::sizeof_bits<ElemCD>::value,
    ElemCD, cutlass::layout::RowMajor, 128 / cutlass::sizeof_bits<ElemCD>::value,
    cutlass::epilogue::collective::EpilogueScheduleAuto
  >::CollectiveOp;

using CollectiveMainloop = typename cutlass::gemm::collective::CollectiveBuilder<
    cutlass::arch::Sm90, cutlass::arch::OpClassTensorOp,
    ElemA, cutlass::layout::RowMajor, 128 / cutlass::sizeof_bits<ElemA>::value,
    ElemB, cutlass::layout::ColumnMajor, 128 / cutlass::sizeof_bits<ElemB>::value,
    Acc,
    TileShape, ClusterShape,
    cutlass::gemm::collective::StageCountAutoCarveout<static_cast<int>(sizeof(typename CollectiveEpilogue::SharedStorage))>,
    cutlass::gemm::collective::KernelScheduleAuto
  >::CollectiveOp;

using GemmKernel = cutlass::gemm::kernel::GemmUniversal<
    cute::Shape<int,int,int,int>,
    CollectiveMainloop,
    CollectiveEpilogue
>;
using Gemm = cutlass::gemm::device::GemmUniversalAdapter<GemmKernel>;

// Force the device kernel symbol into the cubin without needing a host main.
auto* _anchor = &cutlass::device_kernel<GemmKernel>;


// ===== COMPILED SASS (sm_90a) =====

	.target	sm_90a

	.elftype	@"ET_EXEC"


//--------------------- .note.nv.tkinfo           --------------------------
	.section	.note.nv.tkinfo,"",@"SHT_NOTE"
	.sectionflags	@"SHF_NOTE_NV_TKINFO"
	.tkinfo
        /*0018*/ 	.word	0x00000002
        /*0030*/ 	.string	""
        /*0030*/ 	.string	"ptxas"
        /*0030*/ 	.string	"Cuda compilation tools, release 13.0, V13.0.88"
        /*0030*/ 	.string	"Build cuda_13.0.r13.0/compiler.36424714_0"
        /*0030*/ 	.string	"-arch sm_90a -m 64 "



//--------------------- .note.nv.cuinfo           --------------------------
	.section	.note.nv.cuinfo,"",@"SHT_NOTE"
	.sectionflags	@"SHF_NOTE_NV_CUINFO"
        /*0018*/ 	.short	0x0002
        /*001a*/ 	.short	0x005a
        /*001c*/ 	.short	0x0082
	.zero		2


//--------------------- .nv.info                  --------------------------
	.section	.nv.info,"",@"SHT_CUDA_INFO"
	.align	4


	//----- nvinfo : EIATTR_REGCOUNT
	.align		4
        /*0000*/ 	.byte	0x04, 0x2f
        /*0002*/ 	.short	(.L_15 - .L_14)
	.align		4
.L_14:
        /*0004*/ 	.word	index@(_ZN7cutlass13device_kernelINS_4gemm6kernel13GemmUniversalIN4cute5tupleIJiiiiEEENS1_10collective13CollectiveMmaINS1_34MainloopSm90TmaGmmaWarpSpecializedILi7ENS5_IJNS4_1CILi2EEENSA_ILi1EEESC_EEENS1_32KernelTmaWarpSpecializedPingpongEEENS5_IJNSA_ILi64EEENSA_ILi192EEESG_EEENS_10bfloat16_tENS5_IJlSC_lEEESJ_SK_NS4_8TiledMMAINS4_8MMA_AtomIJNS4_4SM904GMMA28MMA_64x192x16_F32BF16BF16_SSILNSO_5MajorE0ELSQ_0ELNSO_7ScaleInE1ELSR_1EEEEEENS4_6LayoutINS5_IJSC_SC_SC_EEENS5_IJNSA_ILi0EEESW_SW_EEEEENS5_IJNS4_10UnderscoreESZ_SZ_EEEEENS4_13SM90_TMA_LOADENS4_14ComposedLayoutINS4_7SwizzleILi3ELi4ELi3EEENS4_18smem_ptr_flag_bitsILi16EEENSU_INS5_IJNSA_ILi8EEESG_EEENS5_IJSG_SC_EEEEEEEvNS4_8identityENS4_23SM90_TMA_LOAD_MULTICASTES1C_vS1D_EENS_8epilogue10collective6detail29Sm90TmaWarpSpecializedAdapterINS1H_15DefaultEpilogueISJ_SK_SK_NS1G_6thread17LinearCombinationISJ_Li1EffLNS1L_9ScaleType4KindE0ELNS_15FloatRoundStyleE2ESJ_EENS1_15EpilogueDefaultEEEEEvvEEEEvNT_6ParamsE)
        /*0008*/ 	.word	0x000000a8


	//----- nvinfo : EIATTR_FRAME_SIZE
	.align		4
.L_15:
        /*000c*/ 	.byte	0x04, 0x11
        /*000e*/ 	.short	(.L_17 - .L_16)
	.align		4
.L_16:
        /*0010*/ 	.word	index@(_ZN7cutlass13device_kernelINS_4gemm6kernel13GemmUniversalIN4cute5tupleIJiiiiEEENS1_10collective13CollectiveMmaINS1_34MainloopSm90TmaGmmaWarpSpecializedILi7ENS5_IJNS4_1CILi2EEENSA_ILi1EEESC_EEENS1_32KernelTmaWarpSpecializedPingpongEEENS5_IJNSA_ILi64EEENSA_ILi192EEESG_EEENS_10bfloat16_tENS5_IJlSC_lEEESJ_SK_NS4_8TiledMMAINS4_8MMA_AtomIJNS4_4SM904GMMA28MMA_64x192x16_F32BF16BF16_SSILNSO_5MajorE0ELSQ_0ELNSO_7ScaleInE1ELSR_1EEEEEENS4_6LayoutINS5_IJSC_SC_SC_EEENS5_IJNSA_ILi0EEESW_SW_EEEEENS5_IJNS4_10UnderscoreESZ_SZ_EEEEENS4_13SM90_TMA_LOADENS4_14ComposedLayoutINS4_7SwizzleILi3ELi4ELi3EEENS4_18smem_ptr_flag_bitsILi16EEENSU_INS5_IJNSA_ILi8EEESG_EEENS5_IJSG_SC_EEEEEEEvNS4_8identityENS4_23SM90_TMA_LOAD_MULTICASTES1C_vS1D_EENS_8epilogue10collective6detail29Sm90TmaWarpSpecializedAdapterINS1H_15DefaultEpilogueISJ_SK_SK_NS1G_6thread17LinearCombinationISJ_Li1EffLNS1L_9ScaleType4KindE0ELNS_15FloatRoundStyleE2ESJ_EENS1_15EpilogueDefaultEEEEEvvEEEEvNT_6ParamsE)
        /*0014*/ 	.word	0x00000008


	//----- nvinfo : EIATTR_MIN_STACK_SIZE
	.align		4
.L_17:
        /*0018*/ 	.byte	0x04, 0x12
        /*001a*/ 	.short	(.L_19 - .L_18)
	.align		4
.L_18:
        /*001c*/ 	.word	index@(_ZN7cutlass13device_kernelINS_4gemm6kernel13GemmUniversalIN4cute5tupleIJiiiiEEENS1_10collective13CollectiveMmaINS1_34MainloopSm90TmaGmmaWarpSpecializedILi7ENS5_IJNS4_1CILi2EEENSA_ILi1EEESC_EEENS1_32KernelTmaWarpSpecializedPingpongEEENS5_IJNSA_ILi64EEENSA_ILi192EEESG_EEENS_10bfloat16_tENS5_IJlSC_lEEESJ_SK_NS4_8TiledMMAINS4_8MMA_AtomIJNS4_4SM904GMMA28MMA_64x192x16_F32BF16BF16_SSILNSO_5MajorE0ELSQ_0ELNSO_7ScaleInE1ELSR_1EEEEEENS4_6LayoutINS5_IJSC_SC_SC_EEENS5_IJNSA_ILi0EEESW_SW_EEEEENS5_IJNS4_10UnderscoreESZ_SZ_EEEEENS4_13SM90_TMA_LOADENS4_14ComposedLayoutINS4_7SwizzleILi3ELi4ELi3EEENS4_18smem_ptr_flag_bitsILi16EEENSU_INS5_IJNSA_ILi8EEESG_EEENS5_IJSG_SC_EEEEEEEvNS4_8identityENS4_23SM90_TMA_LOAD_MULTICASTES1C_vS1D_EENS_8epilogue10collective6detail29Sm90TmaWarpSpecializedAdapterINS1H_15DefaultEpilogueISJ_SK_SK_NS1G_6thread17LinearCombinationISJ_Li1EffLNS1L_9ScaleType4KindE0ELNS_15FloatRoundStyleE2ESJ_EENS1_15EpilogueDefaultEEEEEvvEEEEvNT_6ParamsE)
        /*0020*/ 	.word	0x00000008
.L_19:


//--------------------- .nv.compat                --------------------------
	.section	.nv.compat,"",@"SHT_CUDA_COMPAT_INFO"
	.align	4
        /*0000*/ 	.byte	0x02, 0x09, 0x01, 0x00, 0x02, 0x02, 0x04, 0x00, 0x02, 0x05, 0x05, 0x00, 0x03, 0x07, 0x01, 0x01
        /*0010*/ 	.byte	0x02, 0x03, 0x01, 0x00, 0x02, 0x06, 0x01, 0x00, 0x04, 0x0b, 0x08, 0x00, 0x00, 0x00, 0x00, 0x00
        /*0020*/ 	.byte	0x00, 0x00, 0x00, 0x00


//--------------------- .nv.info._ZN7cutlass13device_kernelINS_4gemm6kernel13GemmUniversalIN4cute5tupleIJiiiiEEENS1_10collective13CollectiveMmaINS1_34MainloopSm90TmaGmmaWarpSpecializedILi7ENS5_IJNS4_1CILi2EEENSA_ILi1EEESC_EEENS1_32KernelTmaWarpSpecializedPingpongEEENS5_IJNSA_ILi64EEENSA_ILi192EEESG_EEENS_10bfloat16_tENS5_IJlSC_lEEESJ_SK_NS4_8TiledMMAINS4_8MMA_AtomIJNS4_4SM904GMMA28MMA_64x192x16_F32BF16BF16_SSILNSO_5MajorE0ELSQ_0ELNSO_7ScaleInE1ELSR_1EEEEEENS4_6LayoutINS5_IJSC_SC_SC_EEENS5_IJNSA_ILi0EEESW_SW_EEEEENS5_IJNS4_10UnderscoreESZ_SZ_EEEEENS4_13SM90_TMA_LOADENS4_14ComposedLayoutINS4_7SwizzleILi3ELi4ELi3EEENS4_18smem_ptr_flag_bitsILi16EEENSU_INS5_IJNSA_ILi8EEESG_EEENS5_IJSG_SC_EEEEEEEvNS4_8identityENS4_23SM90_TMA_LOAD_MULTICASTES1C_vS1D_EENS_8epilogue10collective6detail29Sm90TmaWarpSpecializedAdapterINS1H_15DefaultEpilogueISJ_SK_SK_NS1G_6thread17LinearCombinationISJ_Li1EffLNS1L_9ScaleType4KindE0ELNS_15FloatRoundStyleE2ESJ_EENS1_15EpilogueDefaultEEEEEvvEEEEvNT_6ParamsE --------------------------
	.section	.nv.info._ZN7cutlass13device_kernelINS_4gemm6kernel13GemmUniversalIN4cute5tupleIJiiiiEEENS1_10collective13CollectiveMmaINS1_34MainloopSm90TmaGmmaWarpSpecializedILi7ENS5_IJNS4_1CILi2EEENSA_ILi1EEESC_EEENS1_32KernelTmaWarpSpecializedPingpongEEENS5_IJNSA_ILi64EEENSA_ILi192EEESG_EEENS_10bfloat16_tENS5_IJlSC_lEEESJ_SK_NS4_8TiledMMAINS4_8MMA_AtomIJNS4_4SM904GMMA28MMA_64x192x16_F32BF16BF16_SSILNSO_5MajorE0ELSQ_0ELNSO_7ScaleInE1ELSR_1EEEEEENS4_6LayoutINS5_IJSC_SC_SC_EEENS5_IJNSA_ILi0EEESW_SW_EEEEENS5_IJNS4_10UnderscoreESZ_SZ_EEEEENS4_13SM90_TMA_LOADENS4_14ComposedLayoutINS4_7SwizzleILi3ELi4ELi3EEENS4_18smem_ptr_flag_bitsILi16EEENSU_INS5_IJNSA_ILi8EEESG_EEENS5_IJSG_SC_EEEEEEEvNS4_8identityENS4_23SM90_TMA_LOAD_MULTICASTES1C_vS1D_EENS_8epilogue10collective6detail29Sm90TmaWarpSpecializedAdapterINS1H_15DefaultEpilogueISJ_SK_SK_NS1G_6thread17LinearCombinationISJ_Li1EffLNS1L_9ScaleType4KindE0ELNS_15FloatRoundStyleE2ESJ_EENS1_15EpilogueDefaultEEEEEvvEEEEvNT_6ParamsE,"",@"SHT_CUDA_INFO"
	.sectionflags	@""
	.align	4


	//----- nvinfo : EIATTR_CUDA_API_VERSION
	.align		4
        /*0000*/ 	.byte	0x04, 0x37
        /*0002*/ 	.short	(.L_21 - .L_20)
.L_20:
        /*0004*/ 	.word	0x00000082


	//----- nvinfo : EIATTR_KPARAM_INFO
	.align		4
.L_21:
        /*0008*/ 	.byte	0x04, 0x17
        /*000a*/ 	.short	(.L_23 - .L_22)
.L_22:
        /*000c*/ 	.word	0x00000000
        /*0010*/ 	.short	0x0000
        /*0012*/ 	.short	0x0070
        /*0014*/ 	.byte	0x00, 0xf0, 0x01, 0x10


	//----- nvinfo : EIATTR_SPARSE_MMA_MASK
	.align		4
.L_23:
        /*0018*/ 	.byte	0x03, 0x50
        /*001a*/ 	.short	0x0000


	//----- nvinfo : EIATTR_MAXREG_COUNT
	.align		4
        /*001c*/ 	.byte	0x03, 0x1b
        /*001e*/ 	.short	0x00a8


	//----- nvinfo : EIATTR_NUM_BARRIERS
	.align		4
        /*0020*/ 	.byte	0x02, 0x4c
        /*0022*/ 	.byte	0x01
	.zero		1


	//----- nvinfo : EIATTR_EXTERNS
	.align		4
        /*0024*/ 	.byte	0x04, 0x0f
        /*0026*/ 	.short	(.L_25 - .L_24)


	//   ....[0]....
	.align		4
.L_24:
        /*0028*/ 	.word	index@(__assertfail)


	//----- nvinfo : EIATTR_ANNOTATIONS
	.align		4
.L_25:
        /*002c*/ 	.byte	0x04, 0x55
        /*002e*/ 	.short	(.L_27 - .L_26)


	//   ....[0]....
.L_26:
        /*0030*/ 	.word	0x00000001
        /*0034*/ 	.byte	0x10, 0x0e, 0x00, 0x00, 0x01, 0x00, 0x00, 0x00, 0xd0, 0x14, 0x00, 0x00, 0x01, 0x00, 0x00, 0x00
        /*0044*/ 	.byte	0x10, 0x82, 0x00, 0x00, 0x01, 0x00, 0x00, 0x00, 0x10, 0x8e, 0x00, 0x00


	//----- nvinfo : EIATTR_MERCURY_ISA_VERSION
	.align		4
.L_27:
        /*0050*/ 	.byte	0x03, 0x5f
        /*0052*/ 	.short	0x0101


	//----- nvinfo : EIATTR_INT_WARP_WIDE_INSTR_OFFSETS
	.align		4
        /*0054*/ 	.byte	0x04, 0x31
        /*0056*/ 	.short	(.L_29 - .L_28)


	//   ....[0]....
.L_28:
        /*0058*/ 	.word	0x00000560


	//   ....[1]....
        /*005c*/ 	.word	0x000005a0


	//   ....[2]....
        /*0060*/ 	.word	0x00000600


	//   ....[3]....
        /*0064*/ 	.word	0x00000630


	//   ....[4]....
        /*0068*/ 	.word	0x00000740


	//   ....[5]....
        /*006c*/ 	.word	0x000007c0


	//   ....[6]....
        /*0070*/ 	.word	0x000007d0


	//   ....[7]....
        /*0074*/ 	.word	0x00000830


	//----- nvinfo : EIATTR_COOP_GROUP_MASK_REGIDS
	.align		4
.L_29:
        /*0078*/ 	.byte	0x04, 0x29
        /*007a*/ 	.short	(.L_31 - .L_30)


	//   ....[0]....
.L_30:
        /*007c*/ 	.word	0xffffffff


	//   ....[1]....
        /*0080*/ 	.word	0xffffffff


	//   ....[2]....
        /*0084*/ 	.word	0xffffffff


	//   ....[3]....
        /*0088*/ 	.word	0xffffffff


	//   ....[4]....
        /*008c*/ 	.word	0xffffffff


	//   ....[5]....
        /*0090*/ 	.word	0xffffffff


	//   ....[6]....
        /*0094*/ 	.word	0xffffffff


	//----- nvinfo : EIATTR_COOP_GROUP_INSTR_OFFSETS
	.align		4
.L_31:
        /*0098*/ 	.byte	0x04, 0x28
        /*009a*/ 	.short	(.L_33 - .L_32)


	//   ....[0]....
.L_32:
        /*009c*/ 	.word	0x00000070


	//   ....[1]....
        /*00a0*/ 	.word	0x00000080


	//   ....[2]....
        /*00a4*/ 	.word	0x00000140


	//   ....[3]....
        /*00a8*/ 	.word	0x00000330


	//   ....[4]....
        /*00ac*/ 	.word	0x00000370


	//   ....[5]....
        /*00b0*/ 	.word	0x00000400


	//   ....[6]....
        /*00b4*/ 	.word	0x000009c0


	//----- nvinfo : EIATTR_REG_RECONFIG
	.align		4
.L_33:
        /*00b8*/ 	.byte	0x01, 0x54
	.zero		2


	//----- nvinfo : EIATTR_SYSCALL_OFFSETS
	.align		4
        /*00bc*/ 	.byte	0x04, 0x46
        /*00be*/ 	.short	(.L_35 - .L_34)


	//   ....[0]....
.L_34:
        /*00c0*/ 	.word	0x00001920


	//----- nvinfo : EIATTR_MBARRIER_INSTR_OFFSETS
	.align		4
.L_35:
        /*00c4*/ 	.byte	0x04, 0x39
        /*00c6*/ 	.short	(.L_37 - .L_36)


	//   ....[0]....
.L_36:
        /*00c8*/ 	.word	0x00000240
        /*00cc*/ 	.word	0x000000ff
        /*00d0*/ 	.word	0x00000000
        /*00d4*/ 	.short	0x0100
        /*00d6*/ 	.byte	0x08
	.zero		1


	//   ....[1]....
        /*00d8*/ 	.word	0x00000250
        /*00dc*/ 	.word	0x000000ff
        /*00e0*/ 	.word	0x00000038
        /*00e4*/ 	.short	0x0100
        /*00e6*/ 	.byte	0x08
	.zero		1


	//   ....[2]....
        /*00e8*/ 	.word	0x00000260
        /*00ec*/ 	.word	0x000000ff
        /*00f0*/ 	.word	0x00000008
        /*00f4*/ 	.short	0x0100
        /*00f6*/ 	.byte	0x08
	.zero		1


	//   ....[3]....
        /*00f8*/ 	.word	0x00000270
        /*00fc*/ 	.word	0x000000ff
        /*0100*/ 	.word	0x00000040
        /*0104*/ 	.short	0x0100
        /*0106*/ 	.byte	0x08
	.zero		1


	//   ....[4]....
        /*0108*/ 	.word	0x00000280
        /*010c*/ 	.word	0x000000ff
        /*0110*/ 	.word	0x00000010
        /*0114*/ 	.short	0x0100
        /*0116*/ 	.byte	0x08
	.zero		1


	//   ....[5]....
        /*0118*/ 	.word	0x00000290
        /*011c*/ 	.word	0x000000ff
        /*0120*/ 	.word	0x00000048
        /*0124*/ 	.short	0x0100
        /*0126*/ 	.byte	0x08
	.zero		1


	//   ....[6]....
        /*0128*/ 	.word	0x000002a0
        /*012c*/ 	.word	0x000000ff
        /*0130*/ 	.word	0x00000018
        /*0134*/ 	.short	0x0100
        /*0136*/ 	.byte	0x08
	.zero		1


	//   ....[7]....
        /*0138*/ 	.word	0x000002b0
        /*013c*/ 	.word	0x000000ff
        /*0140*/ 	.word	0x00000050
        /*0144*/ 	.short	0x0100
        /*0146*/ 	.byte	0x08
	.zero		1


	//   ....[8]....
        /*0148*/ 	.word	0x000002c0
        /*014c*/ 	.word	0x000000ff
        /*0150*/ 	.word	0x00000020
        /*0154*/ 	.short	0x0100
        /*0156*/ 	.byte	0x08
	.zero		1


	//   ....[9]....
        /*0158*/ 	.word	0x000002d0
        /*015c*/ 	.word	0x000000ff
        /*0160*/ 	.word	0x00000058
        /*0164*/ 	.short	0x0100
        /*0166*/ 	.byte	0x08
	.zero		1


	//   ....[10]....
        /*0168*/ 	.word	0x000002e0
        /*016c*/ 	.word	0x000000ff
        /*0170*/ 	.word	0x00000028
        /*0174*/ 	.short	0x0100
        /*0176*/ 	.byte	0x08
	.zero		1


	//   ....[11]....
        /*0178*/ 	.word	0x000002f0
        /*017c*/ 	.word	0x000000ff
        /*0180*/ 	.word	0x00000060
        /*0184*/ 	.short	0x0100
        /*0186*/ 	.byte	0x08
	.zero		1


	//   ....[12]....
        /*0188*/ 	.word	0x00000300
        /*018c*/ 	.word	0x000000ff
        /*0190*/ 	.word	0x00000030
        /*0194*/ 	.short	0x0100
        /*0196*/ 	.byte	0x08
	.zero		1


	//   ....[13]....
        /*0198*/ 	.word	0x00000310
        /*019c*/ 	.word	0x000000ff
        /*01a0*/ 	.word	0x00000068
        /*01a4*/ 	.short	0x0100
        /*01a6*/ 	.byte	0x08
	.zero		1


	//   ....[14]....
        /*01a8*/ 	.word	0x00000860
        /*01ac*/ 	.word	0x000000ff
        /*01b0*/ 	.word	0x000000a0
        /*01b4*/ 	.short	0x0100
        /*01b6*/ 	.byte	0x08
	.zero		1


	//   ....[15]....
        /*01b8*/ 	.word	0x00000900
        /*01bc*/ 	.word	0x000000ff
        /*01c0*/ 	.word	0x000000a8
        /*01c4*/ 	.short	0x0100
        /*01c6*/ 	.byte	0x08
	.zero		1


	//   ....[16]....
        /*01c8*/ 	.word	0x00000940
        /*01cc*/ 	.word	0x000000ff
        /*01d0*/ 	.word	0x00000080
        /*01d4*/ 	.short	0x0100
        /*01d6*/ 	.byte	0x09
	.zero		1


	//   ....[17]....
        /*01d8*/ 	.word	0x00000950
        /*01dc*/ 	.word	0x000000ff
        /*01e0*/ 	.word	0x00000088
        /*01e4*/ 	.short	0x0100
        /*01e6*/ 	.byte	0x09
	.zero		1


	//   ....[18]....
        /*01e8*/ 	.word	0x00000960
        /*01ec*/ 	.word	0x000000ff
        /*01f0*/ 	.word	0x00000090
        /*01f4*/ 	.short	0x0100
        /*01f6*/ 	.byte	0x09
	.zero		1


	//   ....[19]....
        /*01f8*/ 	.word	0x00000970
        /*01fc*/ 	.word	0x000000ff
        /*0200*/ 	.word	0x00000098
        /*0204*/ 	.short	0x0100
        /*0206*/ 	.byte	0x09
	.zero		1


	//   ....[20]....
        /*0208*/ 	.word	0x000017e0
        /*020c*/ 	.word	0x000000ff
        /*0210*/ 	.word	0xfffffff8
        /*0214*/ 	.short	0x010a
        /*0216*/ 	.byte	0x2b
	.zero		1


	//   ....[21]....
        /*0218*/ 	.word	0x000019a0
        /*021c*/ 	.word	0x00000003
        /*0220*/ 	.word	0x00000000
        /*0224*/ 	.short	0x010a
        /*0226*/ 	.byte	0x3f
	.zero		1


	//   ....[22]....
        /*0228*/ 	.word	0x00001a00
        /*022c*/ 	.word	0x00000003
        /*0230*/ 	.word	0x00000000
        /*0234*/ 	.short	0x010a
        /*0236*/ 	.byte	0x3f
	.zero		1


	//   ....[23]....
        /*0238*/ 	.word	0x00001d60
        /*023c*/ 	.word	0x000000ff
        /*0240*/ 	.word	0x00000000
        /*0244*/ 	.short	0x010a
        /*0246*/ 	.byte	0x04
	.zero		1


	//   ....[24]....
        /*0248*/ 	.word	0x00001da0
        /*024c*/ 	.word	0x000000ff
        /*0250*/ 	.word	0x00000000
        /*0254*/ 	.short	0x010a
        /*0256*/ 	.byte	0x04
	.zero		1


	//   ....[25]....
        /*0258*/ 	.word	0x00002000
        /*025c*/ 	.word	0x00000004
        /*0260*/ 	.word	0x00000000
        /*0264*/ 	.short	0x0101
        /*0266*/ 	.byte	0x3f
	.zero		1


	//   ....[26]....
        /*0268*/ 	.word	0x00002110
        /*026c*/ 	.word	0x00000003
        /*0270*/ 	.word	0x00000000
        /*0274*/ 	.short	0x0101
        /*0276*/ 	.byte	0x2e
	.zero		1


	//   ....[27]....
        /*0278*/ 	.word	0x00002240
        /*027c*/ 	.word	0x00000000
        /*0280*/ 	.word	0x00000000
        /*0284*/ 	.short	0x0101
        /*0286*/ 	.byte	0x3f
	.zero		1


	//   ....[28]....
        /*0288*/ 	.word	0x000022c0
        /*028c*/ 	.word	0x000000ff
        /*0290*/ 	.word	0x00000008
        /*0294*/ 	.short	0x010a
        /*0296*/ 	.byte	0x2b
	.zero		1


	//   ....[29]....
        /*0298*/ 	.word	0x00008250
        /*029c*/ 	.word	0x00000000
        /*02a0*/ 	.word	0x00000000
        /*02a4*/ 	.short	0x0101
        /*02a6*/ 	.byte	0x2e
	.zero		1


	//   ....[30]....
        /*02a8*/ 	.word	0x00008b50
        /*02ac*/ 	.word	0x0000000c
        /*02b0*/ 	.word	0x00000038
        /*02b4*/ 	.short	0x010a
        /*02b6*/ 	.byte	0x3f
	.zero		1


	//   ....[31]....
        /*02b8*/ 	.word	0x00008f70
        /*02bc*/ 	.word	0x00000006
        /*02c0*/ 	.word	0x000000a8
        /*02c4*/ 	.short	0x0101
        /*02c6*/ 	.byte	0x3f
	.zero		1


	//   ....[32]....
        /*02c8*/ 	.word	0x00009680
        /*02cc*/ 	.word	0x00000007
        /*02d0*/ 	.word	0x00000000
        /*02d4*/ 	.short	0x010a
        /*02d6*/ 	.byte	0x3f
	.zero		1


	//   ....[33]....
        /*02d8*/ 	.word	0x00009700
        /*02dc*/ 	.word	0x00000006
        /*02e0*/ 	.word	0x00000000
        /*02e4*/ 	.short	0x010a
        /*02e6*/ 	.byte	0x3f
	.zero		1


	//   ....[34]....
        /*02e8*/ 	.word	0x00009790
        /*02ec*/ 	.word	0x00000007
        /*02f0*/ 	.word	0x00000000
        /*02f4*/ 	.short	0x010a
        /*02f6*/ 	.byte	0x3f
	.zero		1


	//   ....[35]....
        /*02f8*/ 	.word	0x00009820
        /*02fc*/ 	.word	0x00000006
        /*0300*/ 	.word	0x00000000
        /*0304*/ 	.short	0x010a
        /*0306*/ 	.byte	0x3f
	.zero		1


	//   ....[36]....
        /*0308*/ 	.word	0x000098b0
        /*030c*/ 	.word	0x00000007
        /*0310*/ 	.word	0x00000000
        /*0314*/ 	.short	0x010a
        /*0316*/ 	.byte	0x3f
	.zero		1


	//   ....[37]....
        /*0318*/ 	.word	0x00009940
        /*031c*/ 	.word	0x00000006
        /*0320*/ 	.word	0x00000000
        /*0324*/ 	.short	0x010a
        /*0326*/ 	.byte	0x3f
	.zero		1


	//   ....[38]....
        /*0328*/ 	.word	0x000099d0
        /*032c*/ 	.word	0x00000005
        /*0330*/ 	.word	0x00000000
        /*0334*/ 	.short	0x010a
        /*0336*/ 	.byte	0x3f
	.zero		1


	//   ....[39]....
        /*0338*/ 	.word	0x00009a40
        /*033c*/ 	.word	0x00000003
        /*0340*/ 	.word	0xfffffff8
        /*0344*/ 	.short	0x010a
        /*0346*/ 	.byte	0x3f
	.zero		1


	//   ....[40]....
        /*0348*/ 	.word	0x00009a90
        /*034c*/ 	.word	0x00000003
        /*0350*/ 	.word	0x00000000
        /*0354*/ 	.short	0x010a
        /*0356*/ 	.byte	0x3f
	.zero		1


	//   ....[41]....
        /*0358*/ 	.word	0x00009af0
        /*035c*/ 	.word	0x00000005
        /*0360*/ 	.word	0x00000000
        /*0364*/ 	.short	0x010a
        /*0366*/ 	.byte	0x3f
	.zero		1


	//   ....[42]....
        /*0368*/ 	.word	0x00009b50
        /*036c*/ 	.word	0x00000003
        /*0370*/ 	.word	0x00000008
        /*0374*/ 	.short	0x010a
        /*0376*/ 	.byte	0x3f
	.zero		1


	//   ....[43]....
        /*0378*/ 	.word	0x00009c20
        /*037c*/ 	.word	0x0000000c
        /*0380*/ 	.word	0x00000038
        /*0384*/ 	.short	0x010a
        /*0386*/ 	.byte	0x3f
	.zero		1


	//   ....[44]....
        /*0388*/ 	.word	0x00009cf0
        /*038c*/ 	.word	0x00000007
        /*0390*/ 	.word	0x00000000
        /*0394*/ 	.short	0x010a
        /*0396*/ 	.byte	0x3f
	.zero		1


	//   ....[45]....
        /*0398*/ 	.word	0x00009d40
        /*039c*/ 	.word	0x00000006
        /*03a0*/ 	.word	0x00000000
        /*03a4*/ 	.short	0x010a
        /*03a6*/ 	.byte	0x3f
	.zero		1


	//   ....[46]....
        /*03a8*/ 	.word	0x00009d90
        /*03ac*/ 	.word	0x00000007
        /*03b0*/ 	.word	0x00000000
        /*03b4*/ 	.short	0x010a
        /*03b6*/ 	.byte	0x3f
	.zero		1


	//   ....[47]....
        /*03b8*/ 	.word	0x00009de0
        /*03bc*/ 	.word	0x00000006
        /*03c0*/ 	.word	0x00000000
        /*03c4*/ 	.short	0x010a
        /*03c6*/ 	.byte	0x3f
	.zero		1


	//   ....[48]....
        /*03c8*/ 	.word	0x00009e30
        /*03cc*/ 	.word	0x00000007
        /*03d0*/ 	.word	0x00000000
        /*03d4*/ 	.short	0x010a
        /*03d6*/ 	.byte	0x3f
	.zero		1


	//   ....[49]....
        /*03d8*/ 	.word	0x00009e80
        /*03dc*/ 	.word	0x00000006
        /*03e0*/ 	.word	0x00000000
        /*03e4*/ 	.short	0x010a
        /*03e6*/ 	.byte	0x3f
	.zero		1


	//----- nvinfo : EIATTR_NUM_MBARRIERS
	.align		4
.L_37:
        /*03e8*/ 	.byte	0x03, 0x38
        /*03ea*/ 	.short	0x0014


	//----- nvinfo : EIATTR_EXIT_INSTR_OFFSETS
	.align		4
        /*03ec*/ 	.byte	0x04, 0x1c
        /*03ee*/ 	.short	(.L_39 - .L_38)


	//   ....[0]....
.L_38:
        /*03f0*/ 	.word	0x00001460


	//   ....[1]....
        /*03f4*/ 	.word	0x000014c0


	//   ....[2]....
        /*03f8*/ 	.word	0x00008850


	//   ....[3]....
        /*03fc*/ 	.word	0x00008880


	//   ....[4]....
        /*0400*/ 	.word	0x00009a20


	//----- nvinfo : EIATTR_MAX_THREADS
	.align		4
.L_39:
        /*0404*/ 	.byte	0x04, 0x05
        /*0406*/ 	.short	(.L_41 - .L_40)
.L_40:
        /*0408*/ 	.word	0x00000180
        /*040c*/ 	.word	0x00000001
        /*0410*/ 	.word	0x00000001


	//----- nvinfo : EIATTR_CRS_STACK_SIZE
	.align		4
.L_41:
        /*0414*/ 	.byte	0x04, 0x1e
        /*0416*/ 	.short	(.L_43 - .L_42)
.L_42:
        /*0418*/ 	.word	0x00000000


	//----- nvinfo : EIATTR_CBANK_PARAM_SIZE
	.align		4
.L_43:
        /*041c*/ 	.byte	0x03, 0x19
        /*041e*/ 	.short	0x0470


	//----- nvinfo : EIATTR_PARAM_CBANK
	.align		4
        /*0420*/ 	.byte	0x04, 0x0a
        /*0422*/ 	.short	(.L_45 - .L_44)
	.align		4
.L_44:
        /*0424*/ 	.word	index@(.nv.constant0._ZN7cutlass13device_kernelINS_4gemm6kernel13GemmUniversalIN4cute5tupleIJiiiiEEENS1_10collective13CollectiveMmaINS1_34MainloopSm90TmaGmmaWarpSpecializedILi7ENS5_IJNS4_1CILi2EEENSA_ILi1EEESC_EEENS1_32KernelTmaWarpSpecializedPingpongEEENS5_IJNSA_ILi64EEENSA_ILi192EEESG_EEENS_10bfloat16_tENS5_IJlSC_lEEESJ_SK_NS4_8TiledMMAINS4_8MMA_AtomIJNS4_4SM904GMMA28MMA_64x192x16_F32BF16BF16_SSILNSO_5MajorE0ELSQ_0ELNSO_7ScaleInE1ELSR_1EEEEEENS4_6LayoutINS5_IJSC_SC_SC_EEENS5_IJNSA_ILi0EEESW_SW_EEEEENS5_IJNS4_10UnderscoreESZ_SZ_EEEEENS4_13SM90_TMA_LOADENS4_14ComposedLayoutINS4_7SwizzleILi3ELi4ELi3EEENS4_18smem_ptr_flag_bitsILi16EEENSU_INS5_IJNSA_ILi8EEESG_EEENS5_IJSG_SC_EEEEEEEvNS4_8identityENS4_23SM90_TMA_LOAD_MULTICASTES1C_vS1D_EENS_8epilogue10collective6detail29Sm90TmaWarpSpecializedAdapterINS1H_15DefaultEpilogueISJ_SK_SK_NS1G_6thread17LinearCombinationISJ_Li1EffLNS1L_9ScaleType4KindE0ELNS_15FloatRoundStyleE2ESJ_EENS1_15EpilogueDefaultEEEEEvvEEEEvNT_6ParamsE)
        /*0428*/ 	.short	0x0210
        /*042a*/ 	.short	0x0470


	//----- nvinfo : EIATTR_SW_WAR
	.align		4
.L_45:
        /*042c*/ 	.byte	0x04, 0x36
        /*042e*/ 	.short	(.L_47 - .L_46)
.L_46:
        /*0430*/ 	.word	0x00000008
.L_47:


//--------------------- .nv.callgraph             --------------------------
	.section	.nv.callgraph,"",@"SHT_CUDA_CALLGRAPH"
	.align	4
	.sectionentsize	8
	.align		4
        /*0000*/ 	.word	0x00000000
	.align		4
        /*0004*/ 	.word	0xffffffff
	.align		4
        /*0008*/ 	.word	index@(_ZN7cutlass13device_kernelINS_4gemm6kernel13GemmUniversalIN4cute5tupleIJiiiiEEENS1_10collective13CollectiveMmaINS1_34MainloopSm90TmaGmmaWarpSpecializedILi7ENS5_IJNS4_1CILi2EEENSA_ILi1EEESC_EEENS1_32KernelTmaWarpSpecializedPingpongEEENS5_IJNSA_ILi64EEENSA_ILi192EEESG_EEENS_10bfloat16_tENS5_IJlSC_lEEESJ_SK_NS4_8TiledMMAINS4_8MMA_AtomIJNS4_4SM904GMMA28MMA_64x192x16_F32BF16BF16_SSILNSO_5MajorE0ELSQ_0ELNSO_7ScaleInE1ELSR_1EEEEEENS4_6LayoutINS5_IJSC_SC_SC_EEENS5_IJNSA_ILi0EEESW_SW_EEEEENS5_IJNS4_10UnderscoreESZ_SZ_EEEEENS4_13SM90_TMA_LOADENS4_14ComposedLayoutINS4_7SwizzleILi3ELi4ELi3EEENS4_18smem_ptr_flag_bitsILi16EEENSU_INS5_IJNSA_ILi8EEESG_EEENS5_IJSG_SC_EEEEEEEvNS4_8identityENS4_23SM90_TMA_LOAD_MULTICASTES1C_vS1D_EENS_8epilogue10collective6detail29Sm90TmaWarpSpecializedAdapterINS1H_15DefaultEpilogueISJ_SK_SK_NS1G_6thread17LinearCombinationISJ_Li1EffLNS1L_9ScaleType4KindE0ELNS_15FloatRoundStyleE2ESJ_EENS1_15EpilogueDefaultEEEEEvvEEEEvNT_6ParamsE)
	.align		4
        /*000c*/ 	.word	index@(__assertfail)
	.align		4
        /*0010*/ 	.word	0x00000000
	.align		4
        /*0014*/ 	.word	0xfffffffe
	.align		4
        /*0018*/ 	.word	0x00000000
	.align		4
        /*001c*/ 	.word	0xfffffffd
	.align		4
        /*0020*/ 	.word	0x00000000
	.align		4
        /*0024*/ 	.word	0xfffffffc


//--------------------- .nv.constant4             --------------------------
	.section	.nv.constant4,"a",@progbits
	.align	8
	.align		8
.nv.constant4:
        /*0000*/ 	.dword	__assertfail
	.align		8
        /*0008*/ 	.dword	__unnamed_1
	.align		8
        /*0010*/ 	.dword	_ZN40_INTERNAL_0e42b67e_4_k_cu_51dc0498_124664cuda3std3__45__cpo5beginE
	.align		8
        /*0018*/ 	.dword	_ZN40_INTERNAL_0e42b67e_4_k_cu_51dc0498_124664cuda3std3__45__cpo3endE
	.align		8
        /*0020*/ 	.dword	_ZN40_INTERNAL_0e42b67e_4_k_cu_51dc0498_124664cuda3std3__45__cpo6cbeginE
	.align		8
        /*0028*/ 	.dword	_ZN40_INTERNAL_0e42b67e_4_k_cu_51dc0498_124664cuda3std3__45__cpo4cendE
	.align		8
        /*0030*/ 	.dword	_ZN40_INTERNAL_0e42b67e_4_k_cu_51dc0498_124664cuda3std3__442_GLOBAL__N__0e42b67e_4_k_cu_51dc0498_124666ignoreE
	.align		8
        /*0038*/ 	.dword	_ZN40_INTERNAL_0e42b67e_4_k_cu_51dc0498_124664cuda3std3__419piecewise_constructE
	.align		8
        /*0040*/ 	.dword	_ZN40_INTERNAL_0e42b67e_4_k_cu_51dc0498_124664cuda3std3__48in_placeE
	.align		8
        /*0048*/ 	.dword	_ZN40_INTERNAL_0e42b67e_4_k_cu_51dc0498_124664cuda3std6ranges3__45__cpo4swapE
	.align		8
        /*0050*/ 	.dword	_ZN40_INTERNAL_0e42b67e_4_k_cu_51dc0498_124664cuda3std6ranges3__45__cpo9iter_moveE
	.align		8
        /*0058*/ 	.dword	_ZN40_INTERNAL_0e42b67e_4_k_cu_51dc0498_124664cute7productE
	.align		8
        /*0060*/ 	.dword	_ZN40_INTERNAL_0e42b67e_4_k_cu_51dc0498_124664cute1_E
	.align		8
        /*0068*/ 	.dword	$str$22
	.align		8
        /*0070*/ 	.dword	$str$23


//--------------------- .text._ZN7cutlass13device_kernelINS_4gemm6kernel13GemmUniversalIN4cute5tupleIJiiiiEEENS1_10collective13CollectiveMmaINS1_34MainloopSm90TmaGmmaWarpSpecializedILi7ENS5_IJNS4_1CILi2EEENSA_ILi1EEESC_EEENS1_32KernelTmaWarpSpecializedPingpongEEENS5_IJNSA_ILi64EEENSA_ILi192EEESG_EEENS_10bfloat16_tENS5_IJlSC_lEEESJ_SK_NS4_8TiledMMAINS4_8MMA_AtomIJNS4_4SM904GMMA28MMA_64x192x16_F32BF16BF16_SSILNSO_5MajorE0ELSQ_0ELNSO_7ScaleInE1ELSR_1EEEEEENS4_6LayoutINS5_IJSC_SC_SC_EEENS5_IJNSA_ILi0EEESW_SW_EEEEENS5_IJNS4_10UnderscoreESZ_SZ_EEEEENS4_13SM90_TMA_LOADENS4_14ComposedLayoutINS4_7SwizzleILi3ELi4ELi3EEENS4_18smem_ptr_flag_bitsILi16EEENSU_INS5_IJNSA_ILi8EEESG_EEENS5_IJSG_SC_EEEEEEEvNS4_8identityENS4_23SM90_TMA_LOAD_MULTICASTES1C_vS1D_EENS_8epilogue10collective6detail29Sm90TmaWarpSpecializedAdapterINS1H_15DefaultEpilogueISJ_SK_SK_NS1G_6thread17LinearCombinationISJ_Li1EffLNS1L_9ScaleType4KindE0ELNS_15FloatRoundStyleE2ESJ_EENS1_15EpilogueDefaultEEEEEvvEEEEvNT_6ParamsE --------------------------
	.section	.text._ZN7cutlass13device_kernelINS_4gemm6kernel13GemmUniversalIN4cute5tupleIJiiiiEEENS1_10collective13CollectiveMmaINS1_34MainloopSm90TmaGmmaWarpSpecializedILi7ENS5_IJNS4_1CILi2EEENSA_ILi1EEESC_EEENS1_32KernelTmaWarpSpecializedPingpongEEENS5_IJNSA_ILi64EEENSA_ILi192EEESG_EEENS_10bfloat16_tENS5_IJlSC_lEEESJ_SK_NS4_8TiledMMAINS4_8MMA_AtomIJNS4_4SM904GMMA28MMA_64x192x16_F32BF16BF16_SSILNSO_5MajorE0ELSQ_0ELNSO_7ScaleInE1ELSR_1EEEEEENS4_6LayoutINS5_IJSC_SC_SC_EEENS5_IJNSA_ILi0EEESW_SW_EEEEENS5_IJNS4_10UnderscoreESZ_SZ_EEEEENS4_13SM90_TMA_LOADENS4_14ComposedLayoutINS4_7SwizzleILi3ELi4ELi3EEENS4_18smem_ptr_flag_bitsILi16EEENSU_INS5_IJNSA_ILi8EEESG_EEENS5_IJSG_SC_EEEEEEEvNS4_8identityENS4_23SM90_TMA_LOAD_MULTICASTES1C_vS1D_EENS_8epilogue10collective6detail29Sm90TmaWarpSpecializedAdapterINS1H_15DefaultEpilogueISJ_SK_SK_NS1G_6thread17LinearCombinationISJ_Li1EffLNS1L_9ScaleType4KindE0ELNS_15FloatRoundStyleE2ESJ_EENS1_15EpilogueDefaultEEEEEvvEEEEvNT_6ParamsE,"ax",@progbits
	.align	128
.text._ZN7cutlass13device_kernelINS_4gemm6kernel13GemmUniversalIN4cute5tupleIJiiiiEEENS1_10collective13CollectiveMmaINS1_34MainloopSm90TmaGmmaWarpSpecializedILi7ENS5_IJNS4_1CILi2EEENSA_ILi1EEESC_EEENS1_32KernelTmaWarpSpecializedPingpongEEENS5_IJNSA_ILi64EEENSA_ILi192EEESG_EEENS_10bfloat16_tENS5_IJlSC_lEEESJ_SK_NS4_8TiledMMAINS4_8MMA_AtomIJNS4_4SM904GMMA28MMA_64x192x16_F32BF16BF16_SSILNSO_5MajorE0ELSQ_0ELNSO_7ScaleInE1ELSR_1EEEEEENS4_6LayoutINS5_IJSC_SC_SC_EEENS5_IJNSA_ILi0EEESW_SW_EEEEENS5_IJNS4_10UnderscoreESZ_SZ_EEEEENS4_13SM90_TMA_LOADENS4_14ComposedLayoutINS4_7SwizzleILi3ELi4ELi3EEENS4_18smem_ptr_flag_bitsILi16EEENSU_INS5_IJNSA_ILi8EEESG_EEENS5_IJSG_SC_EEEEEEEvNS4_8identityENS4_23SM90_TMA_LOAD_MULTICASTES1C_vS1D_EENS_8epilogue10collective6detail29Sm90TmaWarpSpecializedAdapterINS1H_15DefaultEpilogueISJ_SK_SK_NS1G_6thread17LinearCombinationISJ_Li1EffLNS1L_9ScaleType4KindE0ELNS_15FloatRoundStyleE2ESJ_EENS1_15EpilogueDefaultEEEEEvvEEEEvNT_6ParamsE:
        .type           _ZN7cutlass13device_kernelINS_4gemm6kernel13GemmUniversalIN4cute5tupleIJiiiiEEENS1_10collective13CollectiveMmaINS1_34MainloopSm90TmaGmmaWarpSpecializedILi7ENS5_IJNS4_1CILi2EEENSA_ILi1EEESC_EEENS1_32KernelTmaWarpSpecializedPingpongEEENS5_IJNSA_ILi64EEENSA_ILi192EEESG_EEENS_10bfloat16_tENS5_IJlSC_lEEESJ_SK_NS4_8TiledMMAINS4_8MMA_AtomIJNS4_4SM904GMMA28MMA_64x192x16_F32BF16BF16_SSILNSO_5MajorE0ELSQ_0ELNSO_7ScaleInE1ELSR_1EEEEEENS4_6LayoutINS5_IJSC_SC_SC_EEENS5_IJNSA_ILi0EEESW_SW_EEEEENS5_IJNS4_10UnderscoreESZ_SZ_EEEEENS4_13SM90_TMA_LOADENS4_14ComposedLayoutINS4_7SwizzleILi3ELi4ELi3EEENS4_18smem_ptr_flag_bitsILi16EEENSU_INS5_IJNSA_ILi8EEESG_EEENS5_IJSG_SC_EEEEEEEvNS4_8identityENS4_23SM90_TMA_LOAD_MULTICASTES1C_vS1D_EENS_8epilogue10collective6detail29Sm90TmaWarpSpecializedAdapterINS1H_15DefaultEpilogueISJ_SK_SK_NS1G_6thread17LinearCombinationISJ_Li1EffLNS1L_9ScaleType4KindE0ELNS_15FloatRoundStyleE2ESJ_EENS1_15EpilogueDefaultEEEEEvvEEEEvNT_6ParamsE,@function
        .size           _ZN7cutlass13device_kernelINS_4gemm6kernel13GemmUniversalIN4cute5tupleIJiiiiEEENS1_10collective13CollectiveMmaINS1_34MainloopSm90TmaGmmaWarpSpecializedILi7ENS5_IJNS4_1CILi2EEENSA_ILi1EEESC_EEENS1_32KernelTmaWarpSpecializedPingpongEEENS5_IJNSA_ILi64EEENSA_ILi192EEESG_EEENS_10bfloat16_tENS5_IJlSC_lEEESJ_SK_NS4_8TiledMMAINS4_8MMA_AtomIJNS4_4SM904GMMA28MMA_64x192x16_F32BF16BF16_SSILNSO_5MajorE0ELSQ_0ELNSO_7ScaleInE1ELSR_1EEEEEENS4_6LayoutINS5_IJSC_SC_SC_EEENS5_IJNSA_ILi0EEESW_SW_EEEEENS5_IJNS4_10UnderscoreESZ_SZ_EEEEENS4_13SM90_TMA_LOADENS4_14ComposedLayoutINS4_7SwizzleILi3ELi4ELi3EEENS4_18smem_ptr_flag_bitsILi16EEENSU_INS5_IJNSA_ILi8EEESG_EEENS5_IJSG_SC_EEEEEEEvNS4_8identityENS4_23SM90_TMA_LOAD_MULTICASTES1C_vS1D_EENS_8epilogue10collective6detail29Sm90TmaWarpSpecializedAdapterINS1H_15DefaultEpilogueISJ_SK_SK_NS1G_6thread17LinearCombinationISJ_Li1EffLNS1L_9ScaleType4KindE0ELNS_15FloatRoundStyleE2ESJ_EENS1_15EpilogueDefaultEEEEEvvEEEEvNT_6ParamsE,(.L_x_273 - _ZN7cutlass13device_kernelINS_4gemm6kernel13GemmUniversalIN4cute5tupleIJiiiiEEENS1_10collective13CollectiveMmaINS1_34MainloopSm90TmaGmmaWarpSpecializedILi7ENS5_IJNS4_1CILi2EEENSA_ILi1EEESC_EEENS1_32KernelTmaWarpSpecializedPingpongEEENS5_IJNSA_ILi64EEENSA_ILi192EEESG_EEENS_10bfloat16_tENS5_IJlSC_lEEESJ_SK_NS4_8TiledMMAINS4_8MMA_AtomIJNS4_4SM904GMMA28MMA_64x192x16_F32BF16BF16_SSILNSO_5MajorE0ELSQ_0ELNSO_7ScaleInE1ELSR_1EEEEEENS4_6LayoutINS5_IJSC_SC_SC_EEENS5_IJNSA_ILi0EEESW_SW_EEEEENS5_IJNS4_10UnderscoreESZ_SZ_EEEEENS4_13SM90_TMA_LOADENS4_14ComposedLayoutINS4_7SwizzleILi3ELi4ELi3EEENS4_18smem_ptr_flag_bitsILi16EEENSU_INS5_IJNSA_ILi8EEESG_EEENS5_IJSG_SC_EEEEEEEvNS4_8identityENS4_23SM90_TMA_LOAD_MULTICASTES1C_vS1D_EENS_8epilogue10collective6detail29Sm90TmaWarpSpecializedAdapterINS1H_15DefaultEpilogueISJ_SK_SK_NS1G_6thread17LinearCombinationISJ_Li1EffLNS1L_9ScaleType4KindE0ELNS_15FloatRoundStyleE2ESJ_EENS1_15EpilogueDefaultEEEEEvvEEEEvNT_6ParamsE)
        .other          _ZN7cutlass13device_kernelINS_4gemm6kernel13GemmUniversalIN4cute5tupleIJiiiiEEENS1_10collective13CollectiveMmaINS1_34MainloopSm90TmaGmmaWarpSpecializedILi7ENS5_IJNS4_1CILi2EEENSA_ILi1EEESC_EEENS1_32KernelTmaWarpSpecializedPingpongEEENS5_IJNSA_ILi64EEENSA_ILi192EEESG_EEENS_10bfloat16_tENS5_IJlSC_lEEESJ_SK_NS4_8TiledMMAINS4_8MMA_AtomIJNS4_4SM904GMMA28MMA_64x192x16_F32BF16BF16_SSILNSO_5MajorE0ELSQ_0ELNSO_7ScaleInE1ELSR_1EEEEEENS4_6LayoutINS5_IJSC_SC_SC_EEENS5_IJNSA_ILi0EEESW_SW_EEEEENS5_IJNS4_10UnderscoreESZ_SZ_EEEEENS4_13SM90_TMA_LOADENS4_14ComposedLayoutINS4_7SwizzleILi3ELi4ELi3EEENS4_18smem_ptr_flag_bitsILi16EEENSU_INS5_IJNSA_ILi8EEESG_EEENS5_IJSG_SC_EEEEEEEvNS4_8identityENS4_23SM90_TMA_LOAD_MULTICASTES1C_vS1D_EENS_8epilogue10collective6detail29Sm90TmaWarpSpecializedAdapterINS1H_15DefaultEpilogueISJ_SK_SK_NS1G_6thread17LinearCombinationISJ_Li1EffLNS1L_9ScaleType4KindE0ELNS_15FloatRoundStyleE2ESJ_EENS1_15EpilogueDefaultEEEEEvvEEEEvNT_6ParamsE,@"STO_CUDA_ENTRY STV_DEFAULT"
_ZN7cutlass13device_kernelINS_4gemm6kernel13GemmUniversalIN4cute5tupleIJiiiiEEENS1_10collective13CollectiveMmaINS1_34MainloopSm90TmaGmmaWarpSpecializedILi7ENS5_IJNS4_1CILi2EEENSA_ILi1EEESC_EEENS1_32KernelTmaWarpSpecializedPingpongEEENS5_IJNSA_ILi64EEENSA_ILi192EEESG_EEENS_10bfloat16_tENS5_IJlSC_lEEESJ_SK_NS4_8TiledMMAINS4_8MMA_AtomIJNS4_4SM904GMMA28MMA_64x192x16_F32BF16BF16_SSILNSO_5MajorE0ELSQ_0ELNSO_7ScaleInE1ELSR_1EEEEEENS4_6LayoutINS5_IJSC_SC_SC_EEENS5_IJNSA_ILi0EEESW_SW_EEEEENS5_IJNS4_10UnderscoreESZ_SZ_EEEEENS4_13SM90_TMA_LOADENS4_14ComposedLayoutINS4_7SwizzleILi3ELi4ELi3EEENS4_18smem_ptr_flag_bitsILi16EEENSU_INS5_IJNSA_ILi8EEESG_EEENS5_IJSG_SC_EEEEEEEvNS4_8identityENS4_23SM90_TMA_LOAD_MULTICASTES1C_vS1D_EENS_8epilogue10collective6detail29Sm90TmaWarpSpecializedAdapterINS1H_15DefaultEpilogueISJ_SK_SK_NS1G_6thread17LinearCombinationISJ_Li1EffLNS1L_9ScaleType4KindE0ELNS_15FloatRoundStyleE2ESJ_EENS1_15EpilogueDefaultEEEEEvvEEEEvNT_6ParamsE:
[----:B------:R-:W0:Y:S02]  /*0000*/  LDC R1, c[0x0][0x28] ;  /* 0x00000a00ff017b82 */ /* 0x000e240000000800 */
[----:B0-----:R-:W-:Y:S01]  /*0010*/  VIADD R1, R1, 0xfffffff8 ;  /* 0xfffffff801017836 */ /* 0x001fe20000000000 */
[----:B------:R-:W0:Y:S01]  /*0020*/  S2R R5, SR_TID.X ;  /* 0x0000000000057919 */ /* 0x000e220000002100 */
[----:B------:R-:W-:Y:S01]  /*0030*/  ELECT P0, URZ, PT ;  /* 0x00000000003f782f */ /* 0x000fe20003800000 */
[----:B------:R-:W-:Y:S01]  /*0040*/  BSSY B0, `(.L_x_0) ;  /* 0x000000f000007945 */ /* 0x000fe20003800000 */
[--C-:B0-----:R-:W-:Y:S02]  /*0050*/  SHF.R.U32.HI R0, RZ, 0x5, R5.reuse ;  /* 0x00000005ff007819 */ /* 0x101fe40000011605 */
[----:B------:R-:W-:-:S03]  /*0060*/  SHF.R.U32.HI R7, RZ, 0x7, R5 ;  /* 0x00000007ff077819 */ /* 0x000fc60000011605 */
[----:B------:R-:W0:Y:S04]  /*0070*/  SHFL.IDX PT, R2, R0, RZ, 0x1f ;  /* 0x00001fff00027589 */ /* 0x000e2800000e0000 */
[----:B------:R1:W2:Y:S01]  /*0080*/  SHFL.IDX PT, R10, R7, RZ, 0x1f ;  /* 0x00001fff070a7589 */ /* 0x0002a200000e0000 */
[----:B0-----:R-:W-:-:S13]  /*0090*/  ISETP.NE.OR P0, PT, R2, RZ, !P0 ;  /* 0x000000ff0200720c */ /* 0x001fda0004705670 */
[----:B-12---:R-:W-:Y:S05]  /*00a0*/  @P0 BRA `(.L_x_1) ;  /* 0x0000000000200947 */ /* 0x006fea0003800000 */
[----:B------:R-:W-:Y:S02]  /*00b0*/  ULDC.64 UR4, c[0x0][0x198] ;  /* 0x0000660000047ab9 */ /* 0x000fe40000000a00 */
[----:B------:R-:W-:Y:S02]  /*00c0*/  UIADD3 UR6, UP0, UR4, 0xf0, URZ ;  /* 0x000000f004067890 */ /* 0x000fe4000ff1e03f */
[----:B------:R-:W-:Y:S02]  /*00d0*/  UIADD3 UR4, UP1, UR4, 0x1f0, URZ ;  /* 0x000001f004047890 */ /* 0x000fe4000ff3e03f */
[----:B------:R-:W-:Y:S02]  /*00e0*/  UIADD3.X UR7, URZ, UR5, URZ, UP0, !UPT ;  /* 0x000000053f077290 */ /* 0x000fe400087fe43f */
[----:B------:R-:W-:-:S07]  /*00f0*/  UIADD3.X UR5, URZ, UR5, URZ, UP1, !UPT ;  /* 0x000000053f057290 */ /* 0x000fce0008ffe43f */
[----:B------:R0:W-:Y:S02]  /*0100*/  UTMACCTL.PF [UR6] ;  /* 0x00000000060079b9 */ /* 0x0001e40008040000 */
[----:B------:R0:W-:Y:S02]  /*0110*/  UTMACCTL.PF [UR4] ;  /* 0x00000000040079b9 */ /* 0x0001e40008040000 */
[----:B0-----:R-:W-:Y:S01]  /*0120*/  NOP ;  /* 0x0000000000007918 */ /* 0x001fe20000000000 */
.L_x_1:
[----:B------:R-:W-:Y:S05]  /*0130*/  BSYNC B0 ;  /* 0x0000000000007941 */ /* 0x000fea0003800000 */
.L_x_0:
[----:B------:R-:W0:Y:S02]  /*0140*/  SHFL.IDX PT, R8, R0, RZ, 0x1f ;  /* 0x00001fff00087589 */ /* 0x000e2400000e0000 */
[----:B0-----:R-:W-:-:S13]  /*0150*/  ISETP.NE.AND P0, PT, R8, RZ, PT ;  /* 0x000000ff0800720c */ /* 0x001fda0003f05270 */
[----:B------:R-:W-:Y:S05]  /*0160*/  @P0 BRA `(.L_x_2) ;  /* 0x0000000000700947 */ /* 0x000fea0003800000 */
[----:B------:R-:W0:Y:S01]  /*0170*/  S2UR UR8, SR_CgaCtaId ;  /* 0x00000000000879c3 */ /* 0x000e220000008800 */
[----:B------:R-:W-:Y:S01]  /*0180*/  UMOV UR4, 0x400 ;  /* 0x0000040000047882 */ /* 0x000fe20000000000 */
[----:B------:R-:W-:Y:S01]  /*0190*/  UMOV UR5, 0x1 ;  /* 0x0000000100057882 */ /* 0x000fe20000000000 */
[----:B------:R-:W-:Y:S01]  /*01a0*/  UMOV UR6, 0x2 ;  /* 0x0000000200067882 */ /* 0x000fe20000000000 */
[----:B------:R-:W-:Y:S01]  /*01b0*/  ELECT P0, URZ, PT ;  /* 0x00000000003f782f */ /* 0x000fe20003800000 */
[----:B------:R-:W-:-:S04]  /*01c0*/  UIADD3 UR6, -UR6, 0x100000, URZ ;  /* 0x0010000006067890 */ /* 0x000fc8000fffe13f */
[----:B------:R-:W-:Y:S02]  /*01d0*/  USHF.L.U32 UR7, UR6, 0xb, URZ ;  /* 0x0000000b06077899 */ /* 0x000fe4000800063f */
[----:B------:R-:W-:Y:S02]  /*01e0*/  USHF.L.U32 UR6, UR6, 0x1, URZ ;  /* 0x0000000106067899 */ /* 0x000fe4000800063f */
[----:B0-----:R-:W-:Y:S02]  /*01f0*/  ULEA UR8, UR8, UR4, 0x18 ;  /* 0x0000000408087291 */ /* 0x001fe4000f8ec03f */
[----:B------:R-:W-:-:S04]  /*0200*/  UIADD3 UR4, -UR5, 0x100000, URZ ;  /* 0x0010000005047890 */ /* 0x000fc8000fffe13f */
[----:B------:R-:W-:Y:S02]  /*0210*/  USHF.L.U32 UR5, UR4, 0xb, URZ ;  /* 0x0000000b04057899 */ /* 0x000fe4000800063f */
[----:B------:R-:W-:Y:S01]  /*0220*/  USHF.L.U32 UR4, UR4, 0x1, URZ ;  /* 0x0000000104047899 */ /* 0x000fe2000800063f */
[----:B------:R-:W0:Y:S11]  /*0230*/  FENCE.VIEW.ASYNC.S ;  /* 0x00000000000073c6 */ /* 0x000e360000000000 */
[----:B0-----:R0:W1:Y:S01]  /*0240*/  SYNCS.EXCH.64 URZ, [UR8], UR4 ;  /* 0x00000004083f75b2 */ /* 0x0010620008000100 */
[----:B------:R0:W2:Y:S01]  /*0250*/  SYNCS.EXCH.64 URZ, [UR8+0x38], UR6 ;  /* 0x00003806083f75b2 */ /* 0x0000a20008000100 */
[----:B------:R0:W3:Y:S01]  /*0260*/  SYNCS.EXCH.64 URZ, [UR8+0x8], UR4 ;  /* 0x00000804083f75b2 */ /* 0x0000e20008000100 */
[----:B------:R0:W4:Y:S01]  /*0270*/  SYNCS.EXCH.64 URZ, [UR8+0x40], UR6 ;  /* 0x00004006083f75b2 */ /* 0x0001220008000100 */
[----:B------:R0:W0:Y:S01]  /*0280*/  SYNCS.EXCH.64 URZ, [UR8+0x10], UR4 ;  /* 0x00001004083f75b2 */ /* 0x0000220008000100 */
        /* <DEDUP_REMOVED lines=9> */
[----:B------:R-:W-:Y:S01]  /*0320*/  NOP ;  /* 0x0000000000007918 */ /* 0x000fe20000000000 */
.L_x_2:
[----:B------:R-:W5:Y:S01]  /*0330*/  SHFL.IDX PT, R9, R0, RZ, 0x1f ;  /* 0x00001fff00097589 */ /* 0x000f6200000e0000 */
[----:B------:R-:W-:Y:S01]  /*0340*/  SHF.R.S32.HI R4, RZ, 0x1f, R5 ;  /* 0x0000001fff047819 */ /* 0x000fe20000011405 */
[----:B------:R-:W1:Y:S01]  /*0350*/  S2UR UR12, SR_CTAID.X ;  /* 0x00000000000c79c3 */ /* 0x000e620000002500 */
[----:B------:R-:W-:Y:S01]  /*0360*/  ELECT P0, URZ, PT ;  /* 0x00000000003f782f */ /* 0x000fe20003800000 */
[----:B------:R2:W3:Y:S01]  /*0370*/  SHFL.IDX PT, R11, R0, RZ, 0x1f ;  /* 0x00001fff000b7589 */ /* 0x0004e200000e0000 */
[----:B------:R-:W-:Y:S02]  /*0380*/  LEA.HI R4, R4, R5, RZ, 0x7 ;  /* 0x0000000504047211 */ /* 0x000fe400078f38ff */
[----:B------:R-:W-:Y:S02]  /*0390*/  ELECT P1, URZ, PT ;  /* 0x00000000003f782f */ /* 0x000fe40003820000 */
[----:B------:R-:W-:Y:S01]  /*03a0*/  SHF.R.S32.HI R13, RZ, 0x1f, R8 ;  /* 0x0000001fff0d7819 */ /* 0x000fe20000011408 */
[----:B------:R-:W4:Y:S01]  /*03b0*/  S2R R6, SR_CTAID.Y ;  /* 0x0000000000067919 */ /* 0x000f220000002600 */
[----:B------:R-:W-:Y:S01]  /*03c0*/  LOP3.LUT R4, R4, 0xffffff80, RZ, 0xc0, !PT ;  /* 0xffffff8004047812 */ /* 0x000fe200078ec0ff */
[----:B------:R-:W4:Y:S01]  /*03d0*/  LDC R14, c[0x0][0x140] ;  /* 0x00005000ff0e7b82 */ /* 0x000f220000000800 */
[----:B0-----:R-:W-:Y:S01]  /*03e0*/  ULDC UR4, c[0x0][0x150] ;  /* 0x0000540000047ab9 */ /* 0x001fe20000000800 */
[----:B------:R-:W-:Y:S01]  /*03f0*/  LEA.HI R13, R13, R8, RZ, 0x2 ;  /* 0x000000080d0d7211 */ /* 0x000fe200078f10ff */
[----:B------:R-:W0:Y:S01]  /*0400*/  SHFL.IDX PT, R16, R7, RZ, 0x1f ;  /* 0x00001fff07107589 */ /* 0x000e2200000e0000 */
[----:B------:R-:W-:Y:S01]  /*0410*/  IMAD.IADD R4, R5, 0x1, -R4 ;  /* 0x0000000105047824 */ /* 0x000fe200078e0a04 */
[----:B------:R-:W-:Y:S01]  /*0420*/  UMOV UR11, 0x80 ;  /* 0x00000080000b7882 */ /* 0x000fe20000000000 */
[----:B------:R-:W-:Y:S01]  /*0430*/  LOP3.LUT R13, R13, 0x3ffffffc, RZ, 0xc0, !PT ;  /* 0x3ffffffc0d0d7812 */ /* 0x000fe200078ec0ff */
[----:B------:R-:W-:Y:S01]  /*0440*/  NOP ;  /* 0x0000000000007918 */ /* 0x000fe20000000000 */
[----:B------:R-:W0:Y:S01]  /*0450*/  LDC R15, c[0x0][0x144] ;  /* 0x00005100ff0f7b82 */ /* 0x000e220000000800 */
[----:B------:R-:W-:Y:S01]  /*0460*/  SHF.R.S32.HI R3, RZ, 0x1f, R4 ;  /* 0x0000001fff037819 */ /* 0x000fe20000011404 */
[----:B------:R-:W-:Y:S01]  /*0470*/  NOP ;  /* 0x0000000000007918 */ /* 0x000fe20000000000 */
[----:B------:R-:W-:Y:S01]  /*0480*/  IMAD.IADD R8, R8, 0x1, -R13 ;  /* 0x0000000108087824 */ /* 0x000fe200078e0a0d */
[C---:B------:R-:W-:Y:S01]  /*0490*/  ISETP.NE.AND P4, PT, R10.reuse, RZ, PT ;  /* 0x000000ff0a00720c */ /* 0x040fe20003f85270 */
[----:B------:R-:W-:Y:S01]  /*04a0*/  VIADD R33, R10, 0xffffffff ;  /* 0xffffffff0a217836 */ /* 0x000fe20000000000 */
[----:B-----5:R-:W-:Y:S01]  /*04b0*/  ISETP.NE.OR P0, PT, R9, RZ, !P0 ;  /* 0x000000ff0900720c */ /* 0x020fe20004705670 */
[----:B------:R-:W-:Y:S01]  /*04c0*/  IMAD.MOV.U32 R122, RZ, RZ, 0x1 ;  /* 0x00000001ff7a7424 */ /* 0x000fe200078e00ff */
[----:B------:R-:W-:Y:S01]  /*04d0*/  LEA.HI R9, R3, R4, RZ, 0x3 ;  /* 0x0000000403097211 */ /* 0x000fe200078f18ff */
[----:B------:R-:W5:Y:S01]  /*04e0*/  LDC R21, c[0x0][0x148] ;  /* 0x00005200ff157b82 */ /* 0x000f620000000800 */
[----:B-1----:R-:W-:-:S02]  /*04f0*/  I2FP.F32.U32 R12, UR12 ;  /* 0x0000000c000c7c45 */ /* 0x002fc40008201000 */
[--C-:B--2---:R-:W-:Y:S02]  /*0500*/  SHF.R.S32.HI R0, RZ, 0x3, R9.reuse ;  /* 0x00000003ff007819 */ /* 0x104fe40000011409 */
[----:B------:R-:W-:Y:S01]  /*0510*/  SHF.R.S32.HI R9, RZ, 0x1f, R9 ;  /* 0x0000001fff097819 */ /* 0x000fe20000011409 */
[----:B------:R-:W-:Y:S01]  /*0520*/  FMUL R12, R12, UR4 ;  /* 0x000000040c0c7c20 */ /* 0x000fe20008400000 */
[----:B---3--:R-:W-:Y:S01]  /*0530*/  ISETP.NE.OR P1, PT, R11, RZ, !P1 ;  /* 0x000000ff0b00720c */ /* 0x008fe20004f25670 */
[----:B------:R-:W-:Y:S01]  /*0540*/  ULDC UR4, c[0x0][0x154] ;  /* 0x0000550000047ab9 */ /* 0x000fe20000000800 */
[----:B------:R-:W-:Y:S01]  /*0550*/  LEA.HI R11, R9, R0, RZ, 0x2 ;  /* 0x00000000090b7211 */ /* 0x000fe200078f10ff */
[----:B------:R-:W-:Y:S01]  /*0560*/  VOTEU.ALL UP1, P0 ;  /* 0x00000000003f7886 */ /* 0x000fe20000020000 */
[----:B------:R-:W-:Y:S01]  /*0570*/  SHF.R.S32.HI R9, RZ, 0x1f, R2 ;  /* 0x0000001fff097819 */ /* 0x000fe20000011402 */
[----:B------:R-:W1:Y:S01]  /*0580*/  F2I.U32.TRUNC.NTZ R12, R12 ;  /* 0x0000000c000c7305 */ /* 0x000e62000020f000 */
[----:B------:R-:W-:Y:S01]  /*0590*/  LOP3.LUT R11, R11, 0xfffffffc, RZ, 0xc0, !PT ;  /* 0xfffffffc0b0b7812 */ /* 0x000fe200078ec0ff */
[----:B------:R-:W-:Y:S01]  /*05a0*/  VOTEU.ALL UP0, P0 ;  /* 0x00000000003f7886 */ /* 0x000fe20000000000 */
[----:B------:R-:W-:Y:S01]  /*05b0*/  LEA.HI R9, R9, R2, RZ, 0x2 ;  /* 0x0000000209097211 */ /* 0x000fe200078f10ff */
[----:B------:R-:W2:Y:S01]  /*05c0*/  @!UP1 S2UR UR7, SR_CgaCtaId ;  /* 0x00000000000799c3 */ /* 0x000ea20000008800 */
[----:B----4-:R-:W-:Y:S01]  /*05d0*/  ISETP.EQ.U32.AND P2, PT, R14, 0x1, PT ;  /* 0x000000010e00780c */ /* 0x010fe20003f42070 */
[----:B------:R-:W-:Y:S01]  /*05e0*/  IMAD.IADD R11, R0, 0x1, -R11 ;  /* 0x00000001000b7824 */ /* 0x000fe200078e0a0b */
[----:B------:R-:W-:Y:S01]  /*05f0*/  LOP3.LUT R9, R9, 0xfffffffc, RZ, 0xc0, !PT ;  /* 0xfffffffc09097812 */ /* 0x000fe200078ec0ff */
[----:B------:R-:W-:Y:S01]  /*0600*/  VOTEU.ALL UP2, P1 ;  /* 0x00000000003f7886 */ /* 0x000fe20000840000 */
[----:B------:R-:W-:Y:S01]  /*0610*/  @!UP1 UMOV UR6, 0x400 ;  /* 0x0000040000069882 */ /* 0x000fe20000000000 */
[----:B------:R-:W-:Y:S01]  /*0620*/  IMAD R8, R8, 0x4, R11 ;  /* 0x0000000408087824 */ /* 0x000fe200078e020b */
[----:B------:R-:W-:Y:S01]  /*0630*/  VOTEU.ALL UP3, P1 ;  /* 0x00000000003f7886 */ /* 0x000fe20000860000 */
[----:B------:R-:W-:Y:S01]  /*0640*/  IMAD.IADD R14, R2, 0x1, -R9 ;  /* 0x00000001020e7824 */ /* 0x000fe200078e0a09 */
[----:B------:R-:W-:Y:S01]  /*0650*/  I2FP.F32.U32 R2, R6 ;  /* 0x0000000600027245 */ /* 0x000fe20000201000 */
[----:B------:R-:W3:Y:S01]  /*0660*/  @!UP2 S2UR UR10, SR_CgaCtaId ;  /* 0x00000000000aa9c3 */ /* 0x000ee20000008800 */
[----:B------:R-:W-:Y:S01]  /*0670*/  LEA.HI R0, R8, R8, RZ, 0x1 ;  /* 0x0000000808007211 */ /* 0x000fe200078f08ff */
[----:B-1----:R-:W-:Y:S01]  /*0680*/  IMAD.MOV R12, RZ, RZ, -R12 ;  /* 0x000000ffff0c7224 */ /* 0x002fe200078e0a0c */
[----:B------:R-:W-:Y:S01]  /*0690*/  @!UP2 UMOV UR9, 0x400 ;  /* 0x000004000009a882 */ /* 0x000fe20000000000 */
[----:B------:R-:W-:Y:S01]  /*06a0*/  FMUL R2, R2, UR4 ;  /* 0x0000000402027c20 */ /* 0x000fe20008400000 */
[----:B------:R-:W-:Y:S01]  /*06b0*/  LOP3.LUT R9, R0, 0xfffffffe, RZ, 0xc0, !PT ;  /* 0xfffffffe00097812 */ /* 0x000fe200078ec0ff */
[----:B0-----:R-:W-:Y:S01]  /*06c0*/  IMAD R20, R15, R12, UR12 ;  /* 0x0000000c0f147e24 */ /* 0x001fe2000f8e020c */
[----:B------:R-:W-:Y:S01]  /*06d0*/  UMOV UR4, 0x20 ;  /* 0x0000002000047882 */ /* 0x000fe20000000000 */
[----:B------:R-:W-:Y:S01]  /*06e0*/  IMAD.SHL.U32 R123, R8, 0x4, RZ ;  /* 0x00000004087b7824 */ /* 0x000fe200078e00ff */
[----:B------:R-:W-:-:S04]  /*06f0*/  @!UP1 UIADD3 UR4, -UR4, 0x100000, URZ ;  /* 0x0010000004049890 */ /* 0x000fc8000fffe13f */
[----:B------:R-:W-:Y:S02]  /*0700*/  @!UP1 USHF.L.U32 UR5, UR4, 0xb, URZ ;  /* 0x0000000b04059899 */ /* 0x000fe4000800063f */
[----:B------:R-:W-:Y:S01]  /*0710*/  @!UP1 USHF.L.U32 UR4, UR4, 0x1, URZ ;  /* 0x0000000104049899 */ /* 0x000fe2000800063f */
[C---:B------:R-:W-:Y:S01]  /*0720*/  IMAD.IADD R9, R8.reuse, 0x1, -R9 ;  /* 0x0000000108097824 */ /* 0x040fe200078e0a09 */
[----:B------:R-:W0:Y:S01]  /*0730*/  F2I.U32.TRUNC.NTZ R2, R2 ;  /* 0x0000000200027305 */ /* 0x000e22000020f000 */
[----:B------:R-:W-:Y:S01]  /*0740*/  VOTEU.ALL UP4, P1 ;  /* 0x00000000003f7886 */ /* 0x000fe20000880000 */
[----:B------:R-:W-:Y:S01]  /*0750*/  LOP3.LUT R123, R8, 0xc, R123, 0x78, !PT ;  /* 0x0000000c087b7812 */ /* 0x000fe200078e787b */
[----:B--2---:R-:W-:Y:S01]  /*0760*/  @!UP1 ULEA UR8, UR7, UR6, 0x18 ;  /* 0x0000000607089291 */ /* 0x004fe2000f8ec03f */
[----:B------:R-:W-:Y:S01]  /*0770*/  ISETP.NE.AND P3, PT, R9, R20, PT ;  /* 0x000000140900720c */ /* 0x000fe20003f65270 */
[----:B------:R-:W-:-:S04]  /*0780*/  @!UP2 UIADD3 UR6, -UR11, 0x100000, URZ ;  /* 0x001000000b06a890 */ /* 0x000fc8000fffe13f */
[----:B------:R-:W-:Y:S02]  /*0790*/  @!UP2 USHF.L.U32 UR7, UR6, 0xb, URZ ;  /* 0x0000000b0607a899 */ /* 0x000fe4000800063f */
[----:B------:R-:W-:Y:S01]  /*07a0*/  @!UP2 USHF.L.U32 UR6, UR6, 0x1, URZ ;  /* 0x000000010606a899 */ /* 0x000fe2000800063f */
[----:B------:R-:W-:Y:S01]  /*07b0*/  ISETP.GE.U32.AND P6, PT, R33, 0x2, PT ;  /* 0x000000022100780c */ /* 0x000fe20003fc6070 */
[----:B------:R-:W-:Y:S01]  /*07c0*/  VOTEU.ALL UP5, P1 ;  /* 0x00000000003f7886 */ /* 0x000fe200008a0000 */
[----:B------:R-:W-:Y:S01]  /*07d0*/  VOTEU.ALL UP1, P0 ;  /* 0x00000000003f7886 */ /* 0x000fe20000020000 */
[----:B------:R-:W-:Y:S02]  /*07e0*/  LOP3.LUT P0, RZ, R4, 0x7, RZ, 0xc0, !PT ;  /* 0x0000000704ff7812 */ /* 0x000fe4000780c0ff */
[----:B------:R-:W-:Y:S01]  /*07f0*/  R2UR UR43, R16 ;  /* 0x00000000102b72ca */ /* 0x000fe200000e0000 */
[----:B---3--:R-:W-:Y:S01]  /*0800*/  @!UP2 ULEA UR9, UR10, UR9, 0x18 ;  /* 0x000000090a09a291 */ /* 0x008fe2000f8ec03f */
[C---:B------:R-:W-:Y:S01]  /*0810*/  ISETP.LT.U32.AND P0, PT, R123.reuse, 0x2, !P0 ;  /* 0x000000027b00780c */ /* 0x040fe20004701070 */
[----:B0-----:R-:W-:Y:S01]  /*0820*/  IMAD.MOV R24, RZ, RZ, -R2 ;  /* 0x000000ffff187224 */ /* 0x001fe200078e0a02 */
[----:B------:R-:W-:Y:S01]  /*0830*/  VOTEU.ALL UP2, P1 ;  /* 0x00000000003f7886 */ /* 0x000fe20000840000 */
[----:B------:R-:W-:Y:S01]  /*0840*/  @P3 LEA.HI R0, R123, R123, RZ, 0x1 ;  /* 0x0000007b7b003211 */ /* 0x000fe200078f08ff */
[----:B------:R-:W0:Y:S02]  /*0850*/  FENCE.VIEW.ASYNC.S ;  /* 0x00000000000073c6 */ /* 0x000e240000000000 */
[----:B0-----:R0:W1:Y:S01]  /*0860*/  @!UP0 SYNCS.EXCH.64 URZ, [UR8+0xa0], UR4 ;  /* 0x0000a004083f85b2 */ /* 0x0010620008000100 */
[----:B------:R-:W-:Y:S01]  /*0870*/  ISETP.NE.AND P1, PT, R14, 0x3, PT ;  /* 0x000000030e00780c */ /* 0x000fe20003f25270 */
[----:B-----5:R-:W-:Y:S01]  /*0880*/  IMAD R9, R21, R24, R6 ;  /* 0x0000001815097224 */ /* 0x020fe200078e0206 */
[----:B------:R-:W-:-:S02]  /*0890*/  @P3 SHF.R.S32.HI R0, RZ, 0x1, R0 ;  /* 0x00000001ff003819 */ /* 0x000fc40000011400 */
[----:B------:R-:W-:Y:S02]  /*08a0*/  ISETP.EQ.OR P1, PT, R14, RZ, !P1 ;  /* 0x000000ff0e00720c */ /* 0x000fe40004f22670 */
[----:B------:R-:W-:Y:S02]  /*08b0*/  @P3 ISETP.NE.AND P5, PT, R0, R9, PT ;  /* 0x000000090000320c */ /* 0x000fe40003fa5270 */
[----:B------:R-:W-:Y:S02]  /*08c0*/  ISETP.EQ.AND P1, PT, R10, RZ, P1 ;  /* 0x000000ff0a00720c */ /* 0x000fe40000f22270 */
[----:B------:R-:W-:Y:S02]  /*08d0*/  SEL R9, RZ, 0x1, !P0 ;  /* 0x00000001ff097807 */ /* 0x000fe40004000000 */
[----:B------:R-:W-:Y:S02]  /*08e0*/  @P3 SEL R122, RZ, 0x1, P5 ;  /* 0x00000001ff7a3807 */ /* 0x000fe40002800000 */
[----:B------:R-:W-:Y:S01]  /*08f0*/  SEL R23, RZ, 0x1, !P1 ;  /* 0x00000001ff177807 */ /* 0x000fe20004800000 */
[----:B------:R0:W2:Y:S01]  /*0900*/  @!UP1 SYNCS.EXCH.64 URZ, [UR8+0xa8], UR4 ;  /* 0x0000a804083f95b2 */ /* 0x0000a20008000100 */
[----:B------:R-:W-:Y:S01]  /*0910*/  NOP ;  /* 0x0000000000007918 */ /* 0x000fe20000000000 */
[----:B------:R-:W-:-:S02]  /*0920*/  LOP3.LUT R122, R122, R9, RZ, 0xc0, !PT ;  /* 0x000000097a7a7212 */ /* 0x000fc400078ec0ff */
[----:B------:R-:W-:Y:S01]  /*0930*/  SEL R23, R23, 0x2, P6 ;  /* 0x0000000217177807 */ /* 0x000fe20003000000 */
[----:B------:R0:W3:Y:S01]  /*0940*/  @!UP2 SYNCS.EXCH.64 URZ, [UR9+0x80], UR6 ;  /* 0x00008006093fa5b2 */ /* 0x0000e20008000100 */
[----:B------:R0:W4:Y:S01]  /*0950*/  @!UP3 SYNCS.EXCH.64 URZ, [UR9+0x88], UR6 ;  /* 0x00008806093fb5b2 */ /* 0x0001220008000100 */
[----:B------:R0:W0:Y:S01]  /*0960*/  @!UP4 SYNCS.EXCH.64 URZ, [UR9+0x90], UR6 ;  /* 0x00009006093fc5b2 */ /* 0x0000220008000100 */
[----:B------:R0:W0:Y:S01]  /*0970*/  @!UP5 SYNCS.EXCH.64 URZ, [UR9+0x98], UR6 ;  /* 0x00009806093fd5b2 */ /* 0x0000220008000100 */
[----:B------:R-:W-:Y:S01]  /*0980*/  NOP ;  /* 0x0000000000007918 */ /* 0x000fe20000000000 */
[----:B-1----:R-:W-:Y:S05]  /*0990*/  @!P2 BRA `(.L_x_3) ;  /* 0x000000000008a947 */ /* 0x002fea0003800000 */
[----:B0-234-:R-:W-:Y:S01]  /*09a0*/  UCGABAR_ARV ;  /* 0x00000000000079c7 */ /* 0x01dfe20008000000 */
[----:B------:R-:W-:Y:S05]  /*09b0*/  BRA `(.L_x_4) ;  /* 0x0000000000047947 */ /* 0x000fea0003800000 */
.L_x_3:
[----:B0-234-:R-:W-:Y:S01]  /*09c0*/  NOP ;  /* 0x0000000000007918 */ /* 0x01dfe20000000000 */
.L_x_4:
[----:B------:R-:W-:Y:S01]  /*09d0*/  ULDC.64 UR4, c[0x0][0x598] ;  /* 0x0001660000047ab9 */ /* 0x000fe20000000a00 */
[----:B------:R-:W-:Y:S01]  /*09e0*/  ULDC.64 UR36, c[0x0][0x208] ;  /* 0x0000820000247ab9 */ /* 0x000fe20000000a00 */
[----:B------:R-:W-:-:S04]  /*09f0*/  ISETP.NE.U32.AND P0, PT, RZ, UR4, PT ;  /* 0x00000004ff007c0c */ /* 0x000fc8000bf05070 */
[----:B------:R-:W-:-:S13]  /*0a00*/  ISETP.NE.AND.EX P0, PT, RZ, UR5, PT, P0 ;  /* 0x00000005ff007c0c */ /* 0x000fda000bf05300 */
[----:B------:R-:W-:Y:S05]  /*0a10*/  @!P0 BRA `(.L_x_5) ;  /* 0x00000000001c8947 */ /* 0x000fea0003800000 */
[----:B------:R-:W0:Y:S02]  /*0a20*/  LDC.64 R8, c[0x0][0x598] ;  /* 0x00016600ff087b82 */ /* 0x000e240000000a00 */
[----:B0-----:R-:W2:Y:S02]  /*0a30*/  LDG.E.64 R8, desc[UR36][R8.64] ;  /* 0x0000002408087981 */ /* 0x001ea4000c1e1b00 */
[----:B--2---:R-:W-:-:S04]  /*0a40*/  ISETP.NE.U32.AND P0, PT, R8, RZ, PT ;  /* 0x000000ff0800720c */ /* 0x004fc80003f05070 */
[----:B------:R-:W-:-:S13]  /*0a50*/  ISETP.NE.AND.EX P0, PT, R9, RZ, PT, P0 ;  /* 0x000000ff0900720c */ /* 0x000fda0003f05300 */
[----:B------:R-:W-:Y:S05]  /*0a60*/  @!P0 BRA `(.L_x_5) ;  /* 0x0000000000088947 */ /* 0x000fea0003800000 */
[----:B------:R0:W5:Y:S01]  /*0a70*/  LD.E R121, desc[UR36][R8.64] ;  /* 0x0000002408797980 */ /* 0x000162000c101900 */
[----:B------:R-:W-:Y:S05]  /*0a80*/  BRA `(.L_x_6) ;  /* 0x0000000000247947 */ /* 0x000fea0003800000 */
.L_x_5:
[----:B------:R-:W-:Y:S02]  /*0a90*/  ULDC.64 UR4, c[0x0][0x588] ;  /* 0x0001620000047ab9 */ /* 0x000fe40000000a00 */
[----:B------:R-:W-:-:S04]  /*0aa0*/  ISETP.NE.U32.AND P0, PT, RZ, UR4, PT ;  /* 0x00000004ff007c0c */ /* 0x000fc8000bf05070 */
[----:B------:R-:W-:-:S13]  /*0ab0*/  ISETP.NE.AND.EX P0, PT, RZ, UR5, PT, P0 ;  /* 0x00000005ff007c0c */ /* 0x000fda000bf05300 */
[----:B------:R-:W-:Y:S05]  /*0ac0*/  @!P0 BRA `(.L_x_7) ;  /* 0x00000000000c8947 */ /* 0x000fea0003800000 */
[----:B------:R-:W0:Y:S02]  /*0ad0*/  LDC.64 R8, c[0x0][0x588] ;  /* 0x00016200ff087b82 */ /* 0x000e240000000a00 */
[----:B0-----:R1:W5:Y:S01]  /*0ae0*/  LDG.E R121, desc[UR36][R8.64] ;  /* 0x0000002408797981 */ /* 0x001362000c1e1900 */
[----:B------:R-:W-:Y:S05]  /*0af0*/  BRA `(.L_x_6) ;  /* 0x0000000000087947 */ /* 0x000fea0003800000 */
.L_x_7:
[----:B------:R-:W-:Y:S02]  /*0b00*/  ULDC UR4, c[0x0][0x580] ;  /* 0x0001600000047ab9 */ /* 0x000fe40000000800 */
[----:B------:R-:W-:-:S07]  /*0b10*/  IMAD.U32 R121, RZ, RZ, UR4 ;  /* 0x00000004ff797e24 */ /* 0x000fce000f8e00ff */
.L_x_6:
[----:B------:R-:W-:Y:S02]  /*0b20*/  ULDC.64 UR4, c[0x0][0x5a0] ;  /* 0x0001680000047ab9 */ /* 0x000fe40000000a00 */
[----:B------:R-:W-:-:S04]  /*0b30*/  ISETP.NE.U32.AND P0, PT, RZ, UR4, PT ;  /* 0x00000004ff007c0c */ /* 0x000fc8000bf05070 */
[----:B------:R-:W-:-:S13]  /*0b40*/  ISETP.NE.AND.EX P0, PT, RZ, UR5, PT, P0 ;  /* 0x00000005ff007c0c */ /* 0x000fda000bf05300 */
[----:B------:R-:W-:Y:S05]  /*0b50*/  @!P0 BRA `(.L_x_8) ;  /* 0x00000000001c8947 */ /* 0x000fea0003800000 */
[----:B01----:R-:W0:Y:S02]  /*0b60*/  LDC.64 R8, c[0x0][0x5a0] ;  /* 0x00016800ff087b82 */ /* 0x003e240000000a00 */
[----:B0-----:R-:W2:Y:S02]  /*0b70*/  LDG.E.64 R8, desc[UR36][R8.64] ;  /* 0x0000002408087981 */ /* 0x001ea4000c1e1b00 */
[----:B--2---:R-:W-:-:S04]  /*0b80*/  ISETP.NE.U32.AND P0, PT, R8, RZ, PT ;  /* 0x000000ff0800720c */ /* 0x004fc80003f05070 */
[----:B------:R-:W-:-:S13]  /*0b90*/  ISETP.NE.AND.EX P0, PT, R9, RZ, PT, P0 ;  /* 0x000000ff0900720c */ /* 0x000fda0003f05300 */
[----:B------:R-:W-:Y:S05]  /*0ba0*/  @!P0 BRA `(.L_x_8) ;  /* 0x0000000000088947 */ /* 0x000fea0003800000 */
[----:B------:R0:W5:Y:S01]  /*0bb0*/  LD.E R120, desc[UR36][R8.64] ;  /* 0x0000002408787980 */ /* 0x000162000c101900 */
[----:B------:R-:W-:Y:S05]  /*0bc0*/  BRA `(.L_x_9) ;  /* 0x0000000000247947 */ /* 0x000fea0003800000 */
.L_x_8:
[----:B------:R-:W-:Y:S02]  /*0bd0*/  ULDC.64 UR4, c[0x0][0x590] ;  /* 0x0001640000047ab9 */ /* 0x000fe40000000a00 */
[----:B------:R-:W-:-:S04]  /*0be0*/  ISETP.NE.U32.AND P0, PT, RZ, UR4, PT ;  /* 0x00000004ff007c0c */ /* 0x000fc8000bf05070 */
[----:B------:R-:W-:-:S13]  /*0bf0*/  ISETP.NE.AND.EX P0, PT, RZ, UR5, PT, P0 ;  /* 0x00000005ff007c0c */ /* 0x000fda000bf05300 */
[----:B------:R-:W-:Y:S05]  /*0c00*/  @!P0 BRA `(.L_x_10) ;  /* 0x00000000000c8947 */ /* 0x000fea0003800000 */
[----:B01----:R-:W0:Y:S02]  /*0c10*/  LDC.64 R8, c[0x0][0x590] ;  /* 0x00016400ff087b82 */ /* 0x003e240000000a00 */
[----:B0-----:R1:W5:Y:S01]  /*0c20*/  LDG.E R120, desc[UR36][R8.64] ;  /* 0x0000002408787981 */ /* 0x001362000c1e1900 */
[----:B------:R-:W-:Y:S05]  /*0c30*/  BRA `(.L_x_9) ;  /* 0x0000000000087947 */ /* 0x000fea0003800000 */
.L_x_10:
[----:B------:R-:W-:Y:S02]  /*0c40*/  ULDC UR4, c[0x0][0x584] ;  /* 0x0001610000047ab9 */ /* 0x000fe40000000800 */
[----:B------:R-:W-:-:S07]  /*0c50*/  IMAD.U32 R120, RZ, RZ, UR4 ;  /* 0x00000004ff787e24 */ /* 0x000fce000f8e00ff */
.L_x_9:
[----:B------:R-:W2:Y:S01]  /*0c60*/  LDC R2, c[0x0][0x65c] ;  /* 0x00019700ff027b82 */ /* 0x000ea20000000800 */
[----:B------:R-:W-:Y:S01]  /*0c70*/  ULDC UR6, c[0x0][0x28c] ;  /* 0x0000a30000067ab9 */ /* 0x000fe20000000800 */
[----:B------:R-:W-:Y:S01]  /*0c80*/  ISETP.NE.AND P0, PT, R10, 0x2, PT ;  /* 0x000000020a00780c */ /* 0x000fe20003f05270 */
[----:B------:R-:W-:Y:S01]  /*0c90*/  UIADD3 UR6, UR6, 0x3f, URZ ;  /* 0x0000003f06067890 */ /* 0x000fe2000fffe03f */
[----:B01----:R-:W-:Y:S01]  /*0ca0*/  IMAD.U32 R8, RZ, RZ, UR12 ;  /* 0x0000000cff087e24 */ /* 0x003fe2000f8e00ff */
[----:B------:R-:W-:Y:S01]  /*0cb0*/  UMOV UR38, URZ ;  /* 0x0000003f00267c82 */ /* 0x000fe20008000000 */
[----:B------:R-:W-:Y:S01]  /*0cc0*/  UMOV UR39, URZ ;  /* 0x0000003f00277c82 */ /* 0x000fe20008000000 */
[----:B------:R-:W-:Y:S01]  /*0cd0*/  USHF.R.S32.HI UR7, URZ, 0x1f, UR6 ;  /* 0x0000001f3f077899 */ /* 0x000fe20008011406 */
[----:B------:R-:W-:-:S03]  /*0ce0*/  ULDC.64 UR8, c[0x0][0x650] ;  /* 0x0001940000087ab9 */ /* 0x000fc60000000a00 */
[----:B------:R-:W-:-:S04]  /*0cf0*/  ULEA.HI UR7, UR7, UR6, URZ, 0x6 ;  /* 0x0000000607077291 */ /* 0x000fc8000f8f303f */
[----:B------:R-:W-:Y:S01]  /*0d00*/  USHF.R.S32.HI UR40, URZ, 0x6, UR7 ;  /* 0x000000063f287899 */ /* 0x000fe20008011407 */
[----:B--2---:R-:W-:-:S13]  /*0d10*/  ISETP.NE.AND P1, PT, R2, 0x1, PT ;  /* 0x000000010200780c */ /* 0x004fda0003f25270 */
[----:B------:R-:W0:Y:S01]  /*0d20*/  @P1 LDC R17, c[0x0][0x10] ;  /* 0x00000400ff111b82 */ /* 0x000e220000000800 */
[----:B------:R-:W-:Y:S02]  /*0d30*/  @P1 IMAD.MOV.U32 R7, RZ, RZ, RZ ;  /* 0x000000ffff071224 */ /* 0x000fe400078e00ff */
[----:B------:R-:W-:-:S05]  /*0d40*/  @P1 IMAD.MOV.U32 R9, RZ, RZ, RZ ;  /* 0x000000ffff091224 */ /* 0x000fca00078e00ff */
[----:B------:R-:W1:Y:S01]  /*0d50*/  @!P1 LDC R11, c[0x0][0xc] ;  /* 0x00000300ff0b9b82 */ /* 0x000e620000000800 */
[----:B------:R-:W-:Y:S01]  /*0d60*/  ULDC UR4, c[0x0][0xc] ;  /* 0x0000030000047ab9 */ /* 0x000fe20000000800 */
[----:B------:R-:W-:Y:S02]  /*0d70*/  ULDC UR5, c[0x0][0x10] ;  /* 0x0000040000057ab9 */ /* 0x000fe40000000800 */
[----:B------:R-:W-:-:S04]  /*0d80*/  UIMAD.WIDE.U32 UR4, UR4, UR5, URZ ;  /* 0x00000005040472a5 */ /* 0x000fc8000f8e003f */
[----:B------:R-:W2:Y:S01]  /*0d90*/  LDC R0, c[0x0][0x14] ;  /* 0x00000500ff007b82 */ /* 0x000ea20000000800 */
[----:B0-----:R-:W-:-:S04]  /*0da0*/  @P1 IMAD.WIDE.U32 R16, R17, UR12, R6 ;  /* 0x0000000c11101c25 */ /* 0x001fc8000f8e0006 */
[----:B------:R-:W-:Y:S02]  /*0db0*/  @P1 IMAD.IADD R17, R17, 0x1, R9 ;  /* 0x0000000111111824 */ /* 0x000fe400078e0209 */
[----:B------:R-:W-:Y:S02]  /*0dc0*/  IMAD.MOV.U32 R9, RZ, RZ, RZ ;  /* 0x000000ffff097224 */ /* 0x000fe400078e00ff */
[----:B-1----:R-:W-:-:S04]  /*0dd0*/  @!P1 IMAD.WIDE.U32 R8, R6, R11, R8 ;  /* 0x0000000b06089225 */ /* 0x002fc800078e0008 */
[----:B------:R-:W-:Y:S02]  /*0de0*/  @!P1 IMAD.MOV.U32 R16, RZ, RZ, R8 ;  /* 0x000000ffff109224 */ /* 0x000fe400078e0008 */
[----:B--2---:R-:W-:-:S04]  /*0df0*/  IMAD.WIDE.U32 R12, R0, UR4, RZ ;  /* 0x00000004000c7c25 */ /* 0x004fc8000f8e00ff */
[----:B------:R-:W-:Y:S01]  /*0e00*/  IMAD R10, R0, UR5, RZ ;  /* 0x00000005000a7c24 */ /* 0x000fe2000f8e02ff */
[----:B------:R0:W-:Y:S01]  /*0e10*/  STL.64 [R1], R12 ;  /* 0x0000000c01007387 */ /* 0x0001e20000100a00 */
[----:B------:R-:W-:Y:S02]  /*0e20*/  @!P1 IMAD.MOV.U32 R17, RZ, RZ, R9 ;  /* 0x000000ffff119224 */ /* 0x000fe400078e0009 */
[----:B------:R-:W-:Y:S01]  /*0e30*/  IMAD.IADD R0, R13, 0x1, R10 ;  /* 0x000000010d007824 */ /* 0x000fe200078e020a */
[----:B------:R-:W-:Y:S06]  /*0e40*/  @P0 BRA `(.L_x_11) ;  /* 0x0000000000280947 */ /* 0x000fec0003800000 */
[----:B------:R-:W-:Y:S01]  /*0e50*/  UIMAD.WIDE.U32 UR4, UR40, 0x24924925, URZ ;  /* 0x24924925280478a5 */ /* 0x000fe2000f8e003f */
[----:B------:R-:W-:Y:S01]  /*0e60*/  IADD3 R16, P0, R16, R12, RZ ;  /* 0x0000000c10107210 */ /* 0x000fe20007f1e0ff */
[----:B------:R-:W-:Y:S02]  /*0e70*/  UISETP.GE.U32.AND UP0, UPT, UR40, 0x7, UPT ;  /* 0x000000072800788c */ /* 0x000fe4000bf06070 */
[----:B------:R-:W-:Y:S02]  /*0e80*/  UIADD3 UR4, -UR5, UR40, URZ ;  /* 0x0000002805047290 */ /* 0x000fe4000fffe13f */
[----:B------:R-:W-:Y:S01]  /*0e90*/  IMAD.X R17, R0, 0x1, R17, P0 ;  /* 0x0000000100117824 */ /* 0x000fe200000e0611 */
[----:B------:R-:W-:Y:S01]  /*0ea0*/  UMOV UR39, URZ ;  /* 0x0000003f00277c82 */ /* 0x000fe20008000000 */
[----:B------:R-:W-:-:S04]  /*0eb0*/  ULEA.HI UR4, UR4, UR5, URZ, 0x1f ;  /* 0x0000000504047291 */ /* 0x000fc8000f8ff83f */
[----:B------:R-:W-:-:S04]  /*0ec0*/  USHF.R.U32.HI UR4, URZ, 0x2, UR4 ;  /* 0x000000023f047899 */ /* 0x000fc80008011604 */
[----:B------:R-:W-:Y:S02]  /*0ed0*/  @UP0 ULOP3.LUT UR39, UR4, 0x1, URZ, 0xc0, !UPT ;  /* 0x0000000104270892 */ /* 0x000fe4000f8ec03f */
[----:B------:R-:W-:-:S12]  /*0ee0*/  UIMAD UR38, UR4, -0x7, UR40 ;  /* 0xfffffff9042678a4 */ /* 0x000fd8000f8e0228 */
.L_x_11:
[----:B------:R-:W-:Y:S01]  /*0ef0*/  ISETP.GE.U32.AND P0, PT, R16, UR8, PT ;  /* 0x0000000810007c0c */ /* 0x000fe2000bf06070 */
[----:B------:R-:W-:Y:S01]  /*0f00*/  IMAD.MOV.U32 R22, RZ, RZ, -0x1 ;  /* 0xffffffffff167424 */ /* 0x000fe200078e00ff */
[----:B------:R-:W-:Y:S01]  /*0f10*/  PRMT R8, RZ, 0x7610, R8 ;  /* 0x00007610ff087816 */ /* 0x000fe20000000008 */
[----:B------:R-:W-:Y:S01]  /*0f20*/  IMAD.MOV.U32 R18, RZ, RZ, -0x1 ;  /* 0xffffffffff127424 */ /* 0x000fe200078e00ff */
[----:B------:R-:W-:Y:S01]  /*0f30*/  ISETP.GE.U32.AND.EX P0, PT, R17, UR9, PT, P0 ;  /* 0x0000000911007c0c */ /* 0x000fe2000bf06100 */
[----:B------:R-:W-:-:S12]  /*0f40*/  IMAD.MOV.U32 R19, RZ, RZ, -0x1 ;  /* 0xffffffffff137424 */ /* 0x000fd800078e00ff */
[----:B------:R-:W-:Y:S05]  /*0f50*/  @P0 BRA `(.L_x_12) ;  /* 0x0000000400240947 */ /* 0x000fea0003800000 */
[----:B------:R-:W1:Y:S01]  /*0f60*/  LDC.64 R18, c[0x0][0x628] ;  /* 0x00018a00ff127b82 */ /* 0x000e620000000a00 */
[----:B------:R-:W-:Y:S02]  /*0f70*/  IMAD.MOV.U32 R8, RZ, RZ, R16 ;  /* 0x000000ffff087224 */ /* 0x000fe400078e0010 */
[----:B------:R-:W-:-:S05]  /*0f80*/  IMAD.MOV.U32 R9, RZ, RZ, R17 ;  /* 0x000000ffff097224 */ /* 0x000fca00078e0011 */
[----:B------:R-:W2:Y:S08]  /*0f90*/  LDC R22, c[0x0][0x630] ;  /* 0x00018c00ff167b82 */ /* 0x000eb00000000800 */
[----:B------:R-:W3:Y:S01]  /*0fa0*/  LDC.64 R26, c[0x0][0x620] ;  /* 0x00018800ff1a7b82 */ /* 0x000ee20000000a00 */
[----:B-1----:R-:W-:-:S04]  /*0fb0*/  ISETP.NE.U32.AND P0, PT, R18, RZ, PT ;  /* 0x000000ff1200720c */ /* 0x002fc80003f05070 */
[----:B------:R-:W-:-:S13]  /*0fc0*/  ISETP.NE.AND.EX P0, PT, R19, RZ, PT, P0 ;  /* 0x000000ff1300720c */ /* 0x000fda0003f05300 */
[----:B--23--:R-:W-:Y:S05]  /*0fd0*/  @!P0 BRA `(.L_x_13) ;  /* 0x0000000000288947 */ /* 0x00cfea0003800000 */
[----:B0-----:R-:W0:Y:S02]  /*0fe0*/  LDC R13, c[0x0][0x634] ;  /* 0x00018d00ff0d7b82 */ /* 0x001e240000000800 */
[----:B0-----:R-:W-:-:S05]  /*0ff0*/  IADD3 R13, P0, R16, R13, RZ ;  /* 0x0000000d100d7210 */ /* 0x001fca0007f1e0ff */
[----:B------:R-:W-:-:S04]  /*1000*/  IMAD.X R15, RZ, RZ, R17, P0 ;  /* 0x000000ffff0f7224 */ /* 0x000fc800000e0611 */
[----:B------:R-:W-:-:S04]  /*1010*/  IMAD.WIDE.U32 R8, R15, R18, RZ ;  /* 0x000000120f087225 */ /* 0x000fc800078e00ff */
[----:B------:R-:W-:-:S04]  /*1020*/  IMAD.WIDE.U32 R10, P0, R13, R19, R8 ;  /* 0x000000130d0a7225 */ /* 0x000fc80007800008 */
[----:B------:R-:W-:-:S04]  /*1030*/  IMAD.WIDE.U32 R8, R13, R18, RZ ;  /* 0x000000120d087225 */ /* 0x000fc800078e00ff */
[----:B------:R-:W-:Y:S01]  /*1040*/  IMAD.X R13, RZ, RZ, RZ, P0 ;  /* 0x000000ffff0d7224 */ /* 0x000fe200000e06ff */
[----:B------:R-:W-:Y:S01]  /*1050*/  IADD3 RZ, P0, R9, R10, RZ ;  /* 0x0000000a09ff7210 */ /* 0x000fe20007f1e0ff */
[----:B------:R-:W-:-:S04]  /*1060*/  IMAD.MOV.U32 R12, RZ, RZ, R11 ;  /* 0x000000ffff0c7224 */ /* 0x000fc800078e000b */
[----:B------:R-:W-:-:S08]  /*1070*/  IMAD.WIDE.U32.X R8, R15, R19, R12, P0 ;  /* 0x000000130f087225 */ /* 0x000fd000000e040c */
.L_x_13:
[----:B------:R-:W1:Y:S01]  /*1080*/  LDC.64 R28, c[0x0][0x640] ;  /* 0x00019000ff1c7b82 */ /* 0x000e620000000a00 */
[-CC-:B------:R-:W-:Y:S01]  /*1090*/  SHF.R.U64 R32, R8, R22.reuse, R9.reuse ;  /* 0x0000001608207219 */ /* 0x180fe20000001209 */
[----:B------:R-:W-:Y:S01]  /*10a0*/  IMAD.MOV.U32 R31, RZ, RZ, 0x1 ;  /* 0x00000001ff1f7424 */ /* 0x000fe200078e00ff */
[----:B------:R-:W-:Y:S02]  /*10b0*/  SHF.R.U32.HI R8, RZ, R22, R9 ;  /* 0x00000016ff087219 */ /* 0x000fe40000011609 */
[----:B------:R-:W-:-:S03]  /*10c0*/  IADD3 R11, P0, RZ, -R32, RZ ;  /* 0x80000020ff0b7210 */ /* 0x000fc60007f1e0ff */
[----:B0-----:R-:W0:Y:S02]  /*10d0*/  LDC R12, c[0x0][0x618] ;  /* 0x00018600ff0c7b82 */ /* 0x001e240000000800 */
[----:B------:R-:W-:-:S04]  /*10e0*/  IMAD.X R9, RZ, RZ, ~R8, P0 ;  /* 0x000000ffff097224 */ /* 0x000fc800000e0e08 */
[-C--:B------:R-:W-:Y:S02]  /*10f0*/  IMAD R10, R9, R26.reuse, RZ ;  /* 0x0000001a090a7224 */ /* 0x080fe400078e02ff */
[----:B------:R-:W2:Y:S01]  /*1100*/  LDC R13, c[0x0][0x608] ;  /* 0x00018200ff0d7b82 */ /* 0x000ea20000000800 */
[----:B------:R-:W-:-:S04]  /*1110*/  IMAD.WIDE.U32 R8, R11, R26, R16 ;  /* 0x0000001a0b087225 */ /* 0x000fc800078e0010 */
[----:B------:R-:W-:-:S03]  /*1120*/  IMAD R11, R11, R27, R10 ;  /* 0x0000001b0b0b7224 */ /* 0x000fc600078e020a */
[----:B------:R-:W3:Y:S01]  /*1130*/  LDC R18, c[0x0][0x658] ;  /* 0x00019600ff127b82 */ /* 0x000ee20000000800 */
[----:B------:R-:W-:Y:S01]  /*1140*/  IMAD.IADD R9, R9, 0x1, R11 ;  /* 0x0000000109097824 */ /* 0x000fe200078e020b */
[----:B-1----:R-:W-:Y:S01]  /*1150*/  ISETP.NE.U32.AND P0, PT, R28, RZ, PT ;  /* 0x000000ff1c00720c */ /* 0x002fe20003f05070 */
[----:B------:R-:W-:-:S03]  /*1160*/  IMAD.MOV.U32 R11, RZ, RZ, -0x1 ;  /* 0xffffffffff0b7424 */ /* 0x000fc600078e00ff */
[----:B------:R-:W-:Y:S02]  /*1170*/  ISETP.NE.AND.EX P0, PT, R29, RZ, PT, P0 ;  /* 0x000000ff1d00720c */ /* 0x000fe40003f05300 */
[----:B------:R-:W1:Y:S01]  /*1180*/  LDC R27, c[0x0][0x600] ;  /* 0x00018000ff1b7b82 */ /* 0x000e620000000800 */
[-CC-:B0-----:R-:W-:Y:S02]  /*1190*/  SHF.R.U64 R25, R8, R12.reuse, R9.reuse ;  /* 0x0000000c08197219 */ /* 0x181fe40000001209 */
[----:B------:R-:W-:-:S05]  /*11a0*/  SHF.R.U32.HI R8, RZ, R12, R9 ;  /* 0x0000000cff087219 */ /* 0x000fca0000011609 */
[----:B------:R-:W0:Y:S01]  /*11b0*/  LDC R22, c[0x0][0x648] ;  /* 0x00019200ff167b82 */ /* 0x000e220000000800 */
[-CC-:B--2---:R-:W-:Y:S02]  /*11c0*/  SHF.R.U64 R34, R25, R13.reuse, R8.reuse ;  /* 0x0000000d19227219 */ /* 0x184fe40000001208 */
[----:B------:R-:W-:-:S05]  /*11d0*/  SHF.R.U32.HI R9, RZ, R13, R8 ;  /* 0x0000000dff097219 */ /* 0x000fca0000011608 */
[----:B------:R-:W2:Y:S01]  /*11e0*/  LDC R26, c[0x0][0x638] ;  /* 0x00018e00ff1a7b82 */ /* 0x000ea20000000800 */
[-C--:B---3--:R-:W-:Y:S02]  /*11f0*/  SHF.L.U32 R8, R11, R18.reuse, RZ ;  /* 0x000000120b087219 */ /* 0x088fe400000006ff */
[--C-:B------:R-:W-:Y:S02]  /*1200*/  SHF.R.U64 R36, R34, R18, R9.reuse ;  /* 0x0000001222247219 */ /* 0x100fe40000001209 */
[----:B------:R-:W-:Y:S02]  /*1210*/  LOP3.LUT R15, RZ, R8, RZ, 0x33, !PT ;  /* 0x00000008ff0f7212 */ /* 0x000fe400078e33ff */
[----:B------:R-:W-:Y:S01]  /*1220*/  SHF.R.U32.HI R9, RZ, R18, R9 ;  /* 0x00000012ff097219 */ /* 0x000fe20000011609 */
[----:B------:R-:W3:Y:S01]  /*1230*/  LDC R30, c[0x0][0x610] ;  /* 0x00018400ff1e7b82 */ /* 0x000ee20000000800 */
[----:B------:R-:W-:Y:S01]  /*1240*/  IMAD.MOV.U32 R8, RZ, RZ, R36 ;  /* 0x000000ffff087224 */ /* 0x000fe200078e0024 */
[----:B------:R-:W-:Y:S06]  /*1250*/  @!P0 BRA `(.L_x_14) ;  /* 0x0000000000288947 */ /* 0x000fec0003800000 */
[----:B------:R-:W4:Y:S02]  /*1260*/  LDC R13, c[0x0][0x64c] ;  /* 0x00019300ff0d7b82 */ /* 0x000f240000000800 */
[----:B----4-:R-:W-:-:S05]  /*1270*/  IADD3 R13, P0, R36, R13, RZ ;  /* 0x0000000d240d7210 */ /* 0x010fca0007f1e0ff */
        /* <DEDUP_REMOVED lines=8> */
.L_x_14:
[----:B0-----:R-:W-:Y:S01]  /*1300*/  SHF.R.U64 R9, R8, R22, R9 ;  /* 0x0000001608097219 */ /* 0x001fe20000001209 */
[----:B-1----:R-:W-:Y:S01]  /*1310*/  VIADD R10, R27, 0xffffffff ;  /* 0xffffffff1b0a7836 */ /* 0x002fe20000000000 */
[----:B------:R-:W-:Y:S01]  /*1320*/  SHF.L.U32 R7, R31, R18, RZ ;  /* 0x000000121f077219 */ /* 0x000fe200000006ff */
[----:B------:R-:W-:Y:S01]  /*1330*/  @P1 IMAD R20, R21, R24, R6 ;  /* 0x0000001815141224 */ /* 0x000fe200078e0206 */
[----:B------:R-:W-:Y:S01]  /*1340*/  LOP3.LUT R8, R34, R15, RZ, 0xc0, !PT ;  /* 0x0000000f22087212 */ /* 0x000fe200078ec0ff */
[----:B------:R-:W-:Y:S01]  /*1350*/  IMAD.MOV R11, RZ, RZ, -R9 ;  /* 0x000000ffff0b7224 */ /* 0x000fe200078e0a09 */
[----:B------:R-:W-:Y:S01]  /*1360*/  LOP3.LUT R10, R25, R10, RZ, 0xc0, !PT ;  /* 0x0000000a190a7212 */ /* 0x000fe200078ec0ff */
[----:B------:R-:W-:Y:S02]  /*1370*/  IMAD.MOV.U32 R19, RZ, RZ, R32 ;  /* 0x000000ffff137224 */ /* 0x000fe400078e0020 */
[----:B------:R-:W-:Y:S02]  /*1380*/  IMAD R7, R7, R9, R8 ;  /* 0x0000000907077224 */ /* 0x000fe400078e0208 */
[----:B--2---:R-:W-:-:S02]  /*1390*/  IMAD R6, R11, R26, R36 ;  /* 0x0000001a0b067224 */ /* 0x004fc400078e0224 */
[----:B---3--:R-:W-:Y:S02]  /*13a0*/  IMAD R22, R7, R30, R20 ;  /* 0x0000001e07167224 */ /* 0x008fe400078e0214 */
[----:B------:R-:W-:Y:S02]  /*13b0*/  IMAD R7, R6, R27, R10 ;  /* 0x0000001b06077224 */ /* 0x000fe400078e020a */
[----:B------:R-:W-:-:S03]  /*13c0*/  IMAD.MOV.U32 R8, RZ, RZ, 0x1 ;  /* 0x00000001ff087424 */ /* 0x000fc600078e00ff */
[----:B------:R-:W-:Y:S02]  /*13d0*/  SEL R18, R7, R22, !P1 ;  /* 0x0000001607127207 */ /* 0x000fe40004800000 */
[----:B------:R-:W-:-:S07]  /*13e0*/  SEL R22, R22, R7, !P1 ;  /* 0x0000000716167207 */ /* 0x000fce0004800000 */
.L_x_12:
[----:B------:R-:W-:Y:S05]  /*13f0*/  @!P2 BRA `(.L_x_15) ;  /* 0x00000000000ca947 */ /* 0x000fea0003800000 */
[----:B------:R-:W-:Y:S01]  /*1400*/  UCGABAR_WAIT ;  /* 0x0000000000007dc7 */ /* 0x000fe20008000000 */
[----:B------:R-:W-:Y:S01]  /*1410*/  CCTL.IVALL ;  /* 0x00000000ff00798f */ /* 0x000fe20002000000 */
[----:B------:R-:W-:Y:S05]  /*1420*/  BRA `(.L_x_16) ;  /* 0x0000000000047947 */ /* 0x000fea0003800000 */
.L_x_15:
[----:B------:R-:W-:Y:S06]  /*1430*/  BAR.SYNC.DEFER_BLOCKING 0x0 ;  /* 0x0000000000007b1d */ /* 0x000fec0000010000 */
.L_x_16:
[----:B------:R-:W-:Y:S05]  /*1440*/  @!P4 BRA `(.L_x_17) ;  /* 0x000000740004c947 */ /* 0x000fea0003800000 */
[----:B------:R-:W-:-:S13]  /*1450*/  ISETP.GT.U32.AND P0, PT, R33, 0x1, PT ;  /* 0x000000012100780c */ /* 0x000fda0003f04070 */
[----:B------:R-:W-:Y:S05]  /*1460*/  @P0 EXIT ;  /* 0x000000000000094d */ /* 0x000fea0003800000 */
.L_x_18:
[----:B------:R-:W-:-:S08]  /*1470*/  NOP ;  /* 0x0000000000007918 */ /* 0x000fd00000000000 */
[----:B------:R-:W1:Y:S02]  /*1480*/  USETMAXREG.TRY_ALLOC.CTAPOOL UP0, 0xe8 ;  /* 0x000000e8000079c8 */ /* 0x000e640008000600 */
[----:B-1----:R-:W-:-:S13]  /*1490*/  PLOP3.LUT P0, PT, PT, PT, UP0, 0x80, 0x0 ;  /* 0x000000000000781c */ /* 0x002fda0003f0f008 */
[----:B------:R-:W-:Y:S05]  /*14a0*/  @!P0 BRA `(.L_x_18) ;  /* 0xfffffffc00f08947 */ /* 0x000fea000383ffff */
[----:B------:R-:W-:-:S13]  /*14b0*/  LOP3.LUT P0, RZ, R8, 0xff, RZ, 0xc0, !PT ;  /* 0x000000ff08ff7812 */ /* 0x000fda000780c0ff */
[----:B------:R-:W-:Y:S05]  /*14c0*/  @!P0 EXIT ;  /* 0x000000000000894d */ /* 0x000fea0003800000 */
[----:B------:R-:W2:Y:S01]  /*14d0*/  LDL.64 R10, [R1] ;  /* 0x00000000010a7983 */ /* 0x000ea20000100a00 */
[CC--:B------:R-:W-:Y:S01]  /*14e0*/  LEA.HI R5, R3.reuse, R4.reuse, RZ, 0x2 ;  /* 0x0000000403057211 */ /* 0x0c0fe200078f10ff */
[----:B------:R-:W1:Y:S01]  /*14f0*/  S2UR UR4, SR_CgaCtaId ;  /* 0x00000000000479c3 */ /* 0x000e620000008800 */
[----:B------:R-:W-:Y:S01]  /*1500*/  LEA.HI R3, R3, R4, RZ, 0x5 ;  /* 0x0000000403037211 */ /* 0x000fe200078f28ff */
[----:B------:R-:W-:Y:S01]  /*1510*/  UISETP.LT.AND UP0, UPT, UR40, 0x1, UPT ;  /* 0x000000012800788c */ /* 0x000fe2000bf01270 */
[--C-:B------:R-:W-:Y:S01]  /*1520*/  SHF.R.S32.HI R124, RZ, 0x2, R5.reuse ;  /* 0x00000002ff7c7819 */ /* 0x100fe20000011405 */
[----:B------:R-:W-:Y:S01]  /*1530*/  UIADD3 UR5, UR43, -0x1, URZ ;  /* 0xffffffff2b057890 */ /* 0x000fe2000fffe03f */
[----:B------:R-:W-:Y:S01]  /*1540*/  SHF.R.S32.HI R7, RZ, 0x1f, R5 ;  /* 0x0000001fff077819 */ /* 0x000fe20000011405 */
[----:B------:R-:W-:Y:S01]  /*1550*/  USEL UR42, UR40, 0x1, UP0 ;  /* 0x00000001282a7887 */ /* 0x000fe20008000000 */
[----:B------:R-:W-:Y:S01]  /*1560*/  SHF.R.S32.HI R3, RZ, 0x5, R3 ;  /* 0x00000005ff037819 */ /* 0x000fe20000011403 */
[----:B------:R-:W3:Y:S01]  /*1570*/  LDC R128, c[0x0][0x658] ;  /* 0x00019600ff807b82 */ /* 0x000ee20000000800 */
[----:B------:R-:W-:Y:S01]  /*1580*/  LEA.HI R7, R7, R124, RZ, 0x3 ;  /* 0x0000007c07077211 */ /* 0x000fe200078f18ff */
[----:B------:R-:W-:Y:S01]  /*1590*/  UMOV UR41, 0x400 ;  /* 0x0000040000297882 */ /* 0x000fe20000000000 */
[----:B------:R-:W-:Y:S01]  /*15a0*/  LOP3.LUT R5, R5, 0xfffffffc, RZ, 0xc0, !PT ;  /* 0xfffffffc05057812 */ /* 0x000fe200078ec0ff */
[----:B------:R-:W-:Y:S01]  /*15b0*/  UISETP.NE.AND UP0, UPT, UR5, URZ, UPT ;  /* 0x0000003f0500728c */ /* 0x000fe2000bf05270 */
[----:B------:R-:W-:Y:S01]  /*15c0*/  LOP3.LUT R7, R7, 0xfffffff8, RZ, 0xc0, !PT ;  /* 0xfffffff807077812 */ /* 0x000fe200078ec0ff */
[----:B------:R-:W-:Y:S01]  /*15d0*/  ULDC UR6, c[0x0][0x284] ;  /* 0x0000a10000067ab9 */ /* 0x000fe20000000800 */
[----:B------:R-:W-:Y:S01]  /*15e0*/  LOP3.LUT R135, R23, 0x1, RZ, 0xfc, !PT ;  /* 0x0000000117877812 */ /* 0x000fe200078efcff */
[----:B------:R-:W4:Y:S01]  /*15f0*/  LDC.64 R130, c[0x0][0x5c8] ;  /* 0x00017200ff827b82 */ /* 0x000f220000000a00 */
[----:B------:R-:W-:Y:S01]  /*1600*/  IMAD.IADD R5, R4, 0x1, -R5 ;  /* 0x0000000104057824 */ /* 0x000fe200078e0a05 */
[----:B------:R-:W-:Y:S01]  /*1610*/  USHF.L.U32 UR45, UR40, 0x1, URZ ;  /* 0x00000001282d7899 */ /* 0x000fe2000800063f */
[----:B------:R-:W-:Y:S01]  /*1620*/  IMAD.IADD R124, R124, 0x1, -R7 ;  /* 0x000000017c7c7824 */ /* 0x000fe200078e0a07 */
[----:B------:R-:W-:Y:S01]  /*1630*/  UIADD3 UR42, -UR42, UR40, URZ ;  /* 0x000000282a2a7290 */ /* 0x000fe2000fffe13f */
[----:B------:R-:W-:-:S02]  /*1640*/  IMAD.MOV.U32 R7, RZ, RZ, 0x1 ;  /* 0x00000001ff077424 */ /* 0x000fc400078e00ff */
[--C-:B------:R-:W-:Y:S01]  /*1650*/  IMAD R134, R3, -0x10, -R124.reuse ;  /* 0xfffffff003867824 */ /* 0x100fe200078e0a7c */
[----:B------:R-:W0:Y:S01]  /*1660*/  LDC R6, c[0x0][0x288] ;  /* 0x0000a200ff067b82 */ /* 0x000e220000000800 */
[--C-:B------:R-:W-:Y:S01]  /*1670*/  SHF.R.S32.HI R125, RZ, 0x1f, R124.reuse ;  /* 0x0000001fff7d7819 */ /* 0x100fe2000001147c */
[----:B-1----:R-:W-:Y:S01]  /*1680*/  ULEA UR41, UR4, UR41, 0x18 ;  /* 0x0000002904297291 */ /* 0x002fe2000f8ec03f */
[----:B------:R-:W-:Y:S01]  /*1690*/  IMAD.SHL.U32 R126, R5, 0x2, RZ ;  /* 0x00000002057e7824 */ /* 0x000fe200078e00ff */
[----:B------:R-:W-:Y:S01]  /*16a0*/  USHF.L.U32 UR4, UR5, 0x3, URZ ;  /* 0x0000000305047899 */ /* 0x000fe2000800063f */
[----:B------:R-:W-:Y:S01]  /*16b0*/  VIADD R134, R134, UR6 ;  /* 0x0000000686867c36 */ /* 0x000fe20008000000 */
[----:B------:R-:W-:Y:S01]  /*16c0*/  USEL UR5, URZ, 0x1, UP0 ;  /* 0x000000013f057887 */ /* 0x000fe20008000000 */
[----:B------:R-:W-:Y:S01]  /*16d0*/  IMAD.WIDE R124, R3, 0x10, R124 ;  /* 0x00000010037c7825 */ /* 0x000fe200078e027c */
[----:B------:R-:W-:Y:S01]  /*16e0*/  UIADD3 UR46, UR41, 0x80, URZ ;  /* 0x00000080292e7890 */ /* 0x000fe2000fffe03f */
[----:B------:R-:W-:Y:S01]  /*16f0*/  SHF.R.S32.HI R127, RZ, 0x1f, R126 ;  /* 0x0000001fff7f7819 */ /* 0x000fe2000001147e */
[----:B------:R-:W-:Y:S01]  /*1700*/  ULOP3.LUT UR4, UR4, 0x8, URZ, 0xc0, !UPT ;  /* 0x0000000804047892 */ /* 0x000fe2000f8ec03f */
[----:B------:R-:W-:Y:S01]  /*1710*/  IMAD.MOV.U32 R3, RZ, RZ, -0x1 ;  /* 0xffffffffff037424 */ /* 0x000fe200078e00ff */
[----:B------:R-:W-:Y:S01]  /*1720*/  ULEA UR43, UR43, UR46, 0x3 ;  /* 0x0000002e2b2b7291 */ /* 0x000fe2000f8e183f */
[----:B------:R-:W-:Y:S01]  /*1730*/  IMAD.U32 R136, RZ, RZ, UR5 ;  /* 0x00000005ff887e24 */ /* 0x000fe2000f8e00ff */
[----:B------:R-:W-:-:S02]  /*1740*/  ULOP3.LUT UR47, UR4, 0x8, URZ, 0x3c, !UPT ;  /* 0x00000008042f7892 */ /* 0x000fc4000f8e3c3f */
[-C--:B---3--:R-:W-:Y:S01]  /*1750*/  SHF.L.U32 R3, R3, R128.reuse, RZ ;  /* 0x0000008003037219 */ /* 0x088fe200000006ff */
[----:B------:R-:W-:Y:S01]  /*1760*/  ULOP3.LUT UR44, UR4, 0x18, URZ, 0x3c, !UPT ;  /* 0x00000018042c7892 */ /* 0x000fe2000f8e3c3f */
[C---:B----4-:R-:W-:Y:S01]  /*1770*/  SHF.L.U64.HI R129, R130.reuse, 0x3, R131 ;  /* 0x0000000382817819 */ /* 0x050fe20000010283 */
[----:B------:R-:W-:Y:S01]  /*1780*/  IMAD.SHL.U32 R130, R130, 0x8, RZ ;  /* 0x0000000882827824 */ /* 0x000fe200078e00ff */
[----:B------:R-:W-:Y:S02]  /*1790*/  SHF.L.U32 R128, R7, R128, RZ ;  /* 0x0000008007807219 */ /* 0x000fe400000006ff */
[----:B------:R-:W-:Y:S01]  /*17a0*/  LOP3.LUT R133, RZ, R3, RZ, 0x33, !PT ;  /* 0x00000003ff857212 */ /* 0x000fe200078e33ff */
[----:B0-----:R-:W-:Y:S01]  /*17b0*/  IMAD R131, R5, -0x2, R6 ;  /* 0xfffffffe05837824 */ /* 0x001fe200078e0206 */
[----:B--2---:R-:W-:-:S07]  /*17c0*/  SHF.L.U64.HI R132, R10, 0x1, R0 ;  /* 0x000000010a847819 */ /* 0x004fce0000010200 */
.L_x_232:
[----:B------:R-:W-:-:S04]  /*17d0*/  SHF.L.U32 R0, R136, 0x1f, RZ ;  /* 0x0000001f88007819 */ /* 0x000fc800000006ff */
[----:B------:R-:W0:Y:S02]  /*17e0*/  SYNCS.PHASECHK.TRANS64.TRYWAIT P0, [UR43+-0x8], R0 ;  /* 0xfffff800ff0075a7 */ /* 0x000e24000800016b */
[----:B01-34-:R-:W-:Y:S05]  /*17f0*/  @!P0 BRA `(.L_x_19) ;  /* 0x00000080008c8947 */ /* 0x01bfea0003800000 */
.L_x_257:
[----:B------:R-:W-:Y:S02]  /*1800*/  ULDC UR4, c[0x0][0x28c] ;  /* 0x0000a30000047ab9 */ /* 0x000fe40000000800 */
[----:B------:R-:W-:-:S13]  /*1810*/  ISETP.LT.AND P0, PT, RZ, UR4, PT ;  /* 0x00000004ff007c0c */ /* 0x000fda000bf01270 */
[----:B------:R-:W-:Y:S05]  /*1820*/  @P0 BRA `(.L_x_20) ;  /* 0x0000000000400947 */ /* 0x000fea0003800000 */
[----:B0-----:R-:W-:Y:S01]  /*1830*/  MOV R0, 0x0 ;  /* 0x0000000000007802 */ /* 0x001fe20000000f00 */
[----:B------:R-:W-:Y:S01]  /*1840*/  ULDC.64 UR4, c[0x4][0x68] ;  /* 0x01001a0000047ab9 */ /* 0x000fe20000000a00 */
[----:B------:R-:W-:Y:S01]  /*1850*/  ULDC.64 UR6, c[0x4][0x8] ;  /* 0x0100020000067ab9 */ /* 0x000fe20000000a00 */
[----:B------:R-:W-:Y:S01]  /*1860*/  IMAD.U32 R4, RZ, RZ, UR4 ;  /* 0x00000004ff047e24 */ /* 0x000fe2000f8e00ff */
[----:B------:R0:W1:Y:S01]  /*1870*/  LDC.64 R14, c[0x4][R0] ;  /* 0x01000000000e7b82 */ /* 0x0000620000000a00 */
[----:B------:R-:W-:Y:S01]  /*1880*/  IMAD.U32 R5, RZ, RZ, UR5 ;  /* 0x00000005ff057e24 */ /* 0x000fe2000f8e00ff */
[----:B------:R-:W-:Y:S01]  /*1890*/  ULDC.64 UR4, c[0x4][0x70] ;  /* 0x01001c0000047ab9 */ /* 0x000fe20000000a00 */
[----:B------:R-:W-:Y:S02]  /*18a0*/  IMAD.U32 R10, RZ, RZ, UR6 ;  /* 0x00000006ff0a7e24 */ /* 0x000fe4000f8e00ff */
[----:B------:R-:W-:Y:S02]  /*18b0*/  IMAD.U32 R6, RZ, RZ, UR4 ;  /* 0x00000004ff067e24 */ /* 0x000fe4000f8e00ff */
[----:B------:R-:W-:-:S02]  /*18c0*/  IMAD.U32 R7, RZ, RZ, UR5 ;  /* 0x00000005ff077e24 */ /* 0x000fc4000f8e00ff */
[----:B------:R-:W-:Y:S02]  /*18d0*/  IMAD.U32 R11, RZ, RZ, UR7 ;  /* 0x00000007ff0b7e24 */ /* 0x000fe4000f8e00ff */
[----:B------:R-:W-:Y:S02]  /*18e0*/  IMAD.MOV.U32 R8, RZ, RZ, 0x1e1 ;  /* 0x000001e1ff087424 */ /* 0x000fe400078e00ff */
[----:B------:R-:W-:Y:S02]  /*18f0*/  IMAD.MOV.U32 R12, RZ, RZ, 0x1 ;  /* 0x00000001ff0c7424 */ /* 0x000fe400078e00ff */
[----:B0-----:R-:W-:-:S07]  /*1900*/  IMAD.MOV.U32 R13, RZ, RZ, RZ ;  /* 0x000000ffff0d7224 */ /* 0x001fce00078e00ff */
[----:B------:R-:W-:-:S07]  /*1910*/  LEPC R20, `(.L_x_20) ;  /* 0x000000001014794e */ /* 0x000fce0000000000 */
[----:B-1---5:R-:W-:Y:S05]  /*1920*/  CALL.ABS.NOINC R14 ;  /* 0x000000000e007343 */ /* 0x022fea0003c00000 */
.L_x_20:
[----:B------:R-:W-:-:S13]  /*1930*/  ISETP.NE.AND P0, PT, R135, 0x3, PT ;  /* 0x000000038700780c */ /* 0x000fda0003f05270 */
[----:B------:R-:W-:Y:S05]  /*1940*/  @!P0 BRA `(.L_x_21) ;  /* 0x0000000000048947 */ /* 0x000fea0003800000 */
[----:B------:R-:W-:Y:S01]  /*1950*/  BPT.TRAP 0x1 ;  /* 0x000000040000795c */ /* 0x000fe20000300000 */
.L_x_21:
[----:B0-----:R-:W-:Y:S02]  /*1960*/  IMAD.U32 R3, RZ, RZ, UR38 ;  /* 0x00000026ff037e24 */ /* 0x001fe4000f8e00ff */
[----:B------:R-:W-:-:S03]  /*1970*/  IMAD.U32 R0, RZ, RZ, UR39 ;  /* 0x00000027ff007e24 */ /* 0x000fc6000f8e00ff */
[----:B------:R-:W-:Y:S02]  /*1980*/  LEA R3, R3, UR41, 0x3 ;  /* 0x0000002903037c11 */ /* 0x000fe4000f8e18ff */
[----:B------:R-:W-:-:S04]  /*1990*/  SHF.L.U32 R0, R0, 0x1f, RZ ;  /* 0x0000001f00007819 */ /* 0x000fc800000006ff */
[----:B------:R0:W1:Y:S01]  /*19a0*/  SYNCS.PHASECHK.TRANS64.TRYWAIT P1, [R3+URZ], R0 ;  /* 0x00000000030075a7 */ /* 0x000062000802017f */
[----:B------:R-:W-:Y:S05]  /*19b0*/  @!P0 BRA `(.L_x_22) ;  /* 0x0000000000048947 */ /* 0x000fea0003800000 */
[----:B------:R-:W-:Y:S01]  /*19c0*/  BPT.TRAP 0x1 ;  /* 0x000000040000795c */ /* 0x000fe20000300000 */
.L_x_22:
[----:B------:R-:W-:-:S05]  /*19d0*/  IMAD.U32 R4, RZ, RZ, UR42 ;  /* 0x0000002aff047e24 */ /* 0x000fca000f8e00ff */
[----:B------:R-:W-:Y:S01]  /*19e0*/  ISETP.GE.AND P2, PT, R4, 0x1, PT ;  /* 0x000000010400780c */ /* 0x000fe20003f46270 */
[----:B-1----:R-:W-:-:S12]  /*19f0*/  @P1 BRA `(.L_x_23) ;  /* 0x0000000000081947 */ /* 0x002fd80003800000 */
[----:B------:R-:W1:Y:S02]  /*1a00*/  SYNCS.PHASECHK.TRANS64.TRYWAIT P1, [R3+URZ], R0 ;  /* 0x00000000030075a7 */ /* 0x000e64000802017f */
[----:B-1----:R-:W-:Y:S05]  /*1a10*/  @!P1 BRA `(.L_x_24) ;  /* 0x00000080001c9947 */ /* 0x002fea0003800000 */
.L_x_23:
[----:B------:R-:W-:Y:S05]  /*1a20*/  WARPSYNC.ALL ;  /* 0x0000000000007948 */ /* 0x000fea0003800000 */
[----:B------:R-:W-:Y:S01]  /*1a30*/  UIADD3 UR4, UR41, 0x180, URZ ;  /* 0x0000018029047890 */ /* 0x000fe2000fffe03f */
[----:B------:R-:W-:Y:S01]  /*1a40*/  WARPGROUP.ARRIVE ;  /* 0x00000000000079c5 */ /* 0x000fe20000000000 */
[----:B------:R-:W-:Y:S02]  /*1a50*/  UIADD3 UR5, UR41, 0xe180, URZ ;  /* 0x0000e18029057890 */ /* 0x000fe4000fffe03f */
[----:B------:R-:W-:Y:S02]  /*1a60*/  USHF.R.U32.HI UR4, URZ, 0x4, UR4 ;  /* 0x000000043f047899 */ /* 0x000fe40008011604 */
[----:B------:R-:W-:-:S02]  /*1a70*/  USHF.R.U32.HI UR5, URZ, 0x4, UR5 ;  /* 0x000000043f057899 */ /* 0x000fc40008011605 */
[----:B------:R-:W-:Y:S02]  /*1a80*/  ULOP3.LUT UR4, UR4, 0x3fff, URZ, 0xc0, !UPT ;  /* 0x00003fff04047892 */ /* 0x000fe4000f8ec03f */
[----:B------:R-:W-:Y:S02]  /*1a90*/  ULOP3.LUT UR5, UR5, 0x3fff, URZ, 0xc0, !UPT ;  /* 0x00003fff05057892 */ /* 0x000fe4000f8ec03f */
[----:B------:R-:W-:Y:S02]  /*1aa0*/  ULOP3.LUT UR8, UR4, 0x10000, URZ, 0xfc, !UPT ;  /* 0x0001000004087892 */ /* 0x000fe4000f8efc3f */
[----:B------:R-:W-:Y:S02]  /*1ab0*/  ULOP3.LUT UR9, UR5, 0x10000, URZ, 0xfc, !UPT ;  /* 0x0001000005097892 */ /* 0x000fe4000f8efc3f */
[----:B------:R-:W-:Y:S02]  /*1ac0*/  ULEA UR10, UR38, UR8, 0x9 ;  /* 0x00000008260a7291 */ /* 0x000fe4000f8e483f */
[----:B------:R-:W-:Y:S01]  /*1ad0*/  UIMAD UR11, UR38, 0x600, UR9 ;  /* 0x00000600260b78a4 */ /* 0x000fe2000f8e0209 */
[----:B------:R-:W-:Y:S01]  /*1ae0*/  UMOV UR5, 0x40000040 ;  /* 0x4000004000057882 */ /* 0x000fe20000000000 */
[----:B------:R-:W-:-:S03]  /*1af0*/  UMOV UR7, 0x40000040 ;  /* 0x4000004000077882 */ /* 0x000fc60000000000 */
[----:B------:R-:W-:Y:S02]  /*1b00*/  UMOV UR4, UR10 ;  /* 0x0000000a00047c82 */ /* 0x000fe40008000000 */
[----:B------:R-:W-:Y:S02]  /*1b10*/  UMOV UR6, UR11 ;  /* 0x0000000b00067c82 */ /* 0x000fe40008000000 */
[----:B------:R-:W-:Y:S01]  /*1b20*/  HGMMA.64x192x16.F32.BF16 R24, gdesc[UR4], RZ, !UPT, gsb0 ;  /* 0x02e00000041879f0 */ /* 0x000fe2000c0018ff */
[----:B------:R-:W-:Y:S02]  /*1b30*/  UIADD3 UR4, UR10, 0x2, URZ ;  /* 0x000000020a047890 */ /* 0x000fe4000fffe03f */
[----:B------:R-:W-:Y:S01]  /*1b40*/  UIADD3 UR6, UR11, 0x2, URZ ;  /* 0x000000020b067890 */ /* 0x000fe2000fffe03f */
[----:B------:R-:W-:Y:S01]  /*1b50*/  UMOV UR5, 0x40000040 ;  /* 0x4000004000057882 */ /* 0x000fe20000000000 */
[----:B------:R-:W-:Y:S01]  /*1b60*/  UMOV UR7, 0x40000040 ;  /* 0x4000004000077882 */ /* 0x000fe20000000000 */
[----:B------:R-:W-:-:S02]  /*1b70*/  WARPGROUP.DEPBAR.LE gsb0, 0x0 ;  /* 0x00008000000079c5 */ /* 0x000fc40000010000 */
[----:B------:R-:W-:-:S12]  /*1b80*/  WARPGROUP.ARRIVE ;  /* 0x00000000000079c5 */ /* 0x000fd80000000000 */
[----:B------:R-:W-:Y:S01]  /*1b90*/  HGMMA.64x192x16.F32.BF16 R24, gdesc[UR4], R24, gsb0 ;  /* 0x02e00000041879f0 */ /* 0x000fe20008001818 */
[----:B------:R-:W-:Y:S02]  /*1ba0*/  UIADD3 UR4, UR10, 0x4, URZ ;  /* 0x000000040a047890 */ /* 0x000fe4000fffe03f */
[----:B------:R-:W-:Y:S01]  /*1bb0*/  UIADD3 UR6, UR11, 0x4, URZ ;  /* 0x000000040b067890 */ /* 0x000fe2000fffe03f */
[----:B------:R-:W-:Y:S01]  /*1bc0*/  UMOV UR5, 0x40000040 ;  /* 0x4000004000057882 */ /* 0x000fe20000000000 */
[----:B------:R-:W-:Y:S01]  /*1bd0*/  UMOV UR7, 0x40000040 ;  /* 0x4000004000077882 */ /* 0x000fe20000000000 */
[----:B------:R-:W-:Y:S02]  /*1be0*/  WARPGROUP.DEPBAR.LE gsb0, 0x0 ;  /* 0x00008000000079c5 */ /* 0x000fe40000010000 */
        /* <DEDUP_REMOVED lines=8> */
[----:B------:R-:W-:Y:S03]  /*1c70*/  HGMMA.64x192x16.F32.BF16 R24, gdesc[UR4], R24, gsb0 ;  /* 0x02e00000041879f0 */ /* 0x000fe60008001818 */
[----:B------:R-:W-:Y:S02]  /*1c80*/  WARPGROUP.DEPBAR.LE gsb0, 0x0 ;  /* 0x00008000000079c5 */ /* 0x000fe40000010000 */
[----:B------:R-:W-:Y:S05]  /*1c90*/  @!P2 BRA `(.L_x_25) ;  /* 0x000000040014a947 */ /* 0x000fea0003800000 */
[----:B------:R-:W-:Y:S01]  /*1ca0*/  UIADD3 UR4, UR38, 0x1, URZ ;  /* 0x0000000126047890 */ /* 0x000fe2000fffe03f */
[----:B01----:R-:W-:Y:S02]  /*1cb0*/  IMAD.U32 R0, RZ, RZ, UR42 ;  /* 0x0000002aff007e24 */ /* 0x003fe4000f8e00ff */
[----:B------:R-:W-:Y:S01]  /*1cc0*/  IMAD.U32 R3, RZ, RZ, UR38 ;  /* 0x00000026ff037e24 */ /* 0x000fe2000f8e00ff */
[----:B------:R-:W-:-:S04]  /*1cd0*/  UISETP.NE.AND UP0, UPT, UR4, 0x7, UPT ;  /* 0x000000070400788c */ /* 0x000fc8000bf05270 */
[----:B------:R-:W-:Y:S02]  /*1ce0*/  USEL UR5, URZ, 0x1, UP0 ;  /* 0x000000013f057887 */ /* 0x000fe40008000000 */
[----:B------:R-:W-:Y:S02]  /*1cf0*/  USEL UR10, UR4, URZ, UP0 ;  /* 0x0000003f040a7287 */ /* 0x000fe40008000000 */
[----:B------:R-:W-:-:S06]  /*1d00*/  ULOP3.LUT UR5, UR39, UR5, URZ, 0x3c, !UPT ;  /* 0x0000000527057292 */ /* 0x000fcc000f8e3c3f */
[----:B------:R-:W-:-:S07]  /*1d10*/  IMAD.U32 R6, RZ, RZ, UR5 ;  /* 0x00000005ff067e24 */ /* 0x000fce000f8e00ff */
.L_x_32:
[----:B------:R-:W-:Y:S05]  /*1d20*/  @!P0 BRA `(.L_x_26) ;  /* 0x0000000000048947 */ /* 0x000fea0003800000 */
[----:B------:R-:W-:Y:S01]  /*1d30*/  BPT.TRAP 0x1 ;  /* 0x000000040000795c */ /* 0x000fe20000300000 */
.L_x_26:
[----:B------:R-:W-:Y:S01]  /*1d40*/  ULEA UR4, UR10, UR41, 0x3 ;  /* 0x000000290a047291 */ /* 0x000fe2000f8e183f */
[----:B------:R-:W-:-:S08]  /*1d50*/  SHF.L.U32 R4, R6, 0x1f, RZ ;  /* 0x0000001f06047819 */ /* 0x000fd000000006ff */
[----:B------:R0:W1:Y:S01]  /*1d60*/  SYNCS.PHASECHK.TRANS64.TRYWAIT P1, [UR4], R4 ;  /* 0x00000004ff0075a7 */ /* 0x0000620008020144 */
[----:B------:R-:W-:Y:S05]  /*1d70*/  @!P0 BRA `(.L_x_27) ;  /* 0x0000000000048947 */ /* 0x000fea0003800000 */
[----:B------:R-:W-:Y:S01]  /*1d80*/  BPT.TRAP 0x1 ;  /* 0x000000040000795c */ /* 0x000fe20000300000 */
.L_x_27:
[----:B-1----:R-:W-:Y:S05]  /*1d90*/  @P1 BRA `(.L_x_28) ;  /* 0x0000000000081947 */ /* 0x002fea0003800000 */
[----:B------:R-:W1:Y:S02]  /*1da0*/  SYNCS.PHASECHK.TRANS64.TRYWAIT P1, [UR4], R4 ;  /* 0x00000004ff0075a7 */ /* 0x000e640008020144 */
[----:B-1----:R-:W-:Y:S05]  /*1db0*/  @!P1 BRA `(.L_x_29) ;  /* 0x0000007c00489947 */ /* 0x002fea0003800000 */
.L_x_28:
[----:B------:R-:W-:Y:S01]  /*1dc0*/  ULEA UR11, UR10, UR8, 0x9 ;  /* 0x000000080a0b7291 */ /* 0x000fe2000f8e483f */
[----:B------:R-:W-:Y:S01]  /*1dd0*/  WARPGROUP.ARRIVE ;  /* 0x00000000000079c5 */ /* 0x000fe20000000000 */
[----:B------:R-:W-:Y:S01]  /*1de0*/  UIMAD UR12, UR10, 0x600, UR9 ;  /* 0x000006000a0c78a4 */ /* 0x000fe2000f8e0209 */
[----:B------:R-:W-:Y:S01]  /*1df0*/  UMOV UR5, 0x40000040 ;  /* 0x4000004000057882 */ /* 0x000fe20000000000 */
[----:B------:R-:W-:-:S03]  /*1e00*/  UMOV UR7, 0x40000040 ;  /* 0x4000004000077882 */ /* 0x000fc60000000000 */
[----:B------:R-:W-:Y:S02]  /*1e10*/  UMOV UR4, UR11 ;  /* 0x0000000b00047c82 */ /* 0x000fe40008000000 */
[----:B------:R-:W-:Y:S02]  /*1e20*/  UMOV UR6, UR12 ;  /* 0x0000000c00067c82 */ /* 0x000fe40008000000 */
[----:B------:R-:W-:Y:S01]  /*1e30*/  HGMMA.64x192x16.F32.BF16 R24, gdesc[UR4], R24, gsb0 ;  /* 0x02e00000041879f0 */ /* 0x000fe20008001818 */
        /* <DEDUP_REMOVED lines=23> */
[----:B------:R-:W-:Y:S01]  /*1fb0*/  BPT.TRAP 0x1 ;  /* 0x000000040000795c */ /* 0x000fe20000300000 */
.L_x_30:
[----:B------:R-:W-:-:S13]  /*1fc0*/  ISETP.NE.AND P1, PT, R122, RZ, PT ;  /* 0x000000ff7a00720c */ /* 0x000fda0003f25270 */
[----:B01----:R-:W-:-:S05]  /*1fd0*/  @P1 LEA R4, R3, UR41, 0x3 ;  /* 0x0000002903041c11 */ /* 0x003fca000f8e18ff */
[----:B------:R-:W-:-:S05]  /*1fe0*/  @P1 VIADD R4, R4, 0x38 ;  /* 0x0000003804041836 */ /* 0x000fca0000000000 */
[----:B------:R-:W-:-:S04]  /*1ff0*/  @P1 PRMT R4, R123, 0x654, R4 ;  /* 0x000006547b041816 */ /* 0x000fc80000000004 */
[----:B------:R0:W-:Y:S01]  /*2000*/  @P1 SYNCS.ARRIVE.TRANS64.RED.A1T0 RZ, [R4+URZ], RZ ;  /* 0x000000ff04ff19a7 */ /* 0x0001e2000810043f */
[----:B------:R-:W-:-:S13]  /*2010*/  ISETP.GT.U32.AND P1, PT, R23, 0x1, PT ;  /* 0x000000011700780c */ /* 0x000fda0003f24070 */
[----:B0-----:R-:W-:Y:S05]  /*2020*/  @P1 BRA `(.L_x_31) ;  /* 0x0000000000041947 */ /* 0x001fea0003800000 */
[----:B------:R-:W-:Y:S01]  /*2030*/  BPT.TRAP 0x1 ;  /* 0x000000040000795c */ /* 0x000fe20000300000 */
.L_x_31:
[----:B------:R-:W-:Y:S01]  /*2040*/  UIADD3 UR10, UR10, 0x1, URZ ;  /* 0x000000010a0a7890 */ /* 0x000fe2000fffe03f */
[C---:B------:R-:W-:Y:S01]  /*2050*/  ISETP.GT.AND P2, PT, R0.reuse, 0x1, PT ;  /* 0x000000010000780c */ /* 0x040fe20003f44270 */
[----:B------:R-:W-:Y:S02]  /*2060*/  VIADD R3, R3, 0x1 ;  /* 0x0000000103037836 */ /* 0x000fe40000000000 */
[----:B------:R-:W-:Y:S01]  /*2070*/  UISETP.NE.AND UP0, UPT, UR10, 0x7, UPT ;  /* 0x000000070a00788c */ /* 0x000fe2000bf05270 */
[----:B------:R-:W-:Y:S02]  /*2080*/  VIADD R0, R0, 0xffffffff ;  /* 0xffffffff00007836 */ /* 0x000fe40000000000 */
[C---:B------:R-:W-:Y:S01]  /*2090*/  ISETP.NE.AND P1, PT, R3.reuse, 0x7, PT ;  /* 0x000000070300780c */ /* 0x040fe20003f25270 */
[----:B------:R-:W-:Y:S02]  /*20a0*/  USEL UR4, URZ, 0x1, UP0 ;  /* 0x000000013f047887 */ /* 0x000fe40008000000 */
[----:B------:R-:W-:Y:S01]  /*20b0*/  USEL UR10, UR10, URZ, UP0 ;  /* 0x0000003f0a0a7287 */ /* 0x000fe20008000000 */
[----:B------:R-:W-:-:S03]  /*20c0*/  SEL R3, R3, RZ, P1 ;  /* 0x000000ff03037207 */ /* 0x000fc60000800000 */
[----:B------:R-:W-:Y:S01]  /*20d0*/  LOP3.LUT R6, R6, UR4, RZ, 0x3c, !PT ;  /* 0x0000000406067c12 */ /* 0x000fe2000f8e3cff */
[----:B------:R-:W-:Y:S07]  /*20e0*/  @P2 BRA `(.L_x_32) ;  /* 0xfffffffc000c2947 */ /* 0x000fee000383ffff */
.L_x_25:
[----:B01----:R-:W0:Y:S01]  /*20f0*/  LDC R0, c[0x0][0x28c] ;  /* 0x0000a300ff007b82 */ /* 0x003e220000000800 */
[----:B------:R-:W-:-:S04]  /*2100*/  IMAD.U32 R3, RZ, RZ, UR47 ;  /* 0x0000002fff037e24 */ /* 0x000fc8000f8e00ff */
[----:B------:R1:W-:Y:S01]  /*2110*/  SYNCS.ARRIVE.TRANS64.A1T0 RZ, [R3+UR46], RZ ;  /* 0x000000ff03ff79a7 */ /* 0x0003e2000810002e */
[----:B0-----:R-:W-:-:S13]  /*2120*/  ISETP.GE.AND P1, PT, R0, 0x1, PT ;  /* 0x000000010000780c */ /* 0x001fda0003f26270 */
[----:B-1----:R-:W-:Y:S05]  /*2130*/  @!P1 BRA `(.L_x_33) ;  /* 0x0000000000509947 */ /* 0x002fea0003800000 */
[----:B------:R-:W-:Y:S05]  /*2140*/  @!P0 BRA `(.L_x_34) ;  /* 0x0000000000048947 */ /* 0x000fea0003800000 */
[----:B------:R-:W-:Y:S01]  /*2150*/  BPT.TRAP 0x1 ;  /* 0x000000040000795c */ /* 0x000fe20000300000 */
.L_x_34:
[----:B------:R-:W-:Y:S01]  /*2160*/  ISETP.NE.AND P0, PT, R122, RZ, PT ;  /* 0x000000ff7a00720c */ /* 0x000fe20003f05270 */
[----:B------:R-:W-:Y:S01]  /*2170*/  BSSY B0, `(.L_x_35) ;  /* 0x000000e000007945 */ /* 0x000fe20003800000 */
[----:B------:R-:W-:-:S11]  /*2180*/  ISETP.GT.U32.AND P1, PT, R23, 0x1, PT ;  /* 0x000000011700780c */ /* 0x000fd60003f24070 */
[----:B------:R-:W-:Y:S05]  /*2190*/  @!P0 BRA `(.L_x_36) ;  /* 0x00000000002c8947 */ /* 0x000fea0003800000 */
[----:B------:R-:W-:-:S04]  /*21a0*/  UIADD3 UR6, UR38, UR42, URZ ;  /* 0x0000002a26067290 */ /* 0x000fc8000fffe03f */
[----:B------:R-:W-:-:S04]  /*21b0*/  UIMAD.WIDE.U32 UR4, UR6, 0x24924925, URZ ;  /* 0x24924925060478a5 */ /* 0x000fc8000f8e003f */
[----:B------:R-:W-:-:S04]  /*21c0*/  UIADD3 UR4, UR6, -UR5, URZ ;  /* 0x8000000506047290 */ /* 0x000fc8000fffe03f */
[----:B------:R-:W-:-:S04]  /*21d0*/  ULEA.HI UR4, UR4, UR5, URZ, 0x1f ;  /* 0x0000000504047291 */ /* 0x000fc8000f8ff83f */
[----:B------:R-:W-:-:S04]  /*21e0*/  USHF.R.U32.HI UR4, URZ, 0x2, UR4 ;  /* 0x000000023f047899 */ /* 0x000fc80008011604 */
[----:B------:R-:W-:-:S04]  /*21f0*/  UIMAD UR4, UR4, -0x7, UR6 ;  /* 0xfffffff9040478a4 */ /* 0x000fc8000f8e0206 */
[----:B------:R-:W-:-:S04]  /*2200*/  ULEA UR4, UR4, UR41, 0x3 ;  /* 0x0000002904047291 */ /* 0x000fc8000f8e183f */
[----:B------:R-:W-:-:S06]  /*2210*/  UIADD3 UR4, UR4, 0x38, URZ ;  /* 0x0000003804047890 */ /* 0x000fcc000fffe03f */
[----:B------:R-:W-:-:S05]  /*2220*/  IMAD.U32 R0, RZ, RZ, UR4 ;  /* 0x00000004ff007e24 */ /* 0x000fca000f8e00ff */
[----:B------:R-:W-:-:S04]  /*2230*/  PRMT R0, R123, 0x654, R0 ;  /* 0x000006547b007816 */ /* 0x000fc80000000000 */
[----:B------:R0:W-:Y:S03]  /*2240*/  SYNCS.ARRIVE.TRANS64.RED.A1T0 RZ, [R0+URZ], RZ ;  /* 0x000000ff00ff79a7 */ /* 0x0001e6000810043f */
.L_x_36:
[----:B------:R-:W-:Y:S05]  /*2250*/  BSYNC B0 ;  /* 0x0000000000007941 */ /* 0x000fea0003800000 */
.L_x_35:
[----:B------:R-:W-:Y:S05]  /*2260*/  @P1 BRA `(.L_x_33) ;  /* 0x0000000000041947 */ /* 0x000fea0003800000 */
[----:B------:R-:W-:Y:S01]  /*2270*/  BPT.TRAP 0x1 ;  /* 0x000000040000795c */ /* 0x000fe20000300000 */
.L_x_33:
[----:B0-----:R-:W-:Y:S01]  /*2280*/  SHF.L.U32 R0, R136, 0x1f, RZ ;  /* 0x0000001f88007819 */ /* 0x001fe200000006ff */
[----:B------:R-:W-:Y:S01]  /*2290*/  UIADD3 UR38, UR38, UR45, URZ ;  /* 0x0000002d26267290 */ /* 0x000fe2000fffe03f */
[----:B------:R-:W-:Y:S01]  /*22a0*/  SHF.R.S32.HI R15, RZ, 0x1f, R19 ;  /* 0x0000001fff0f7819 */ /* 0x000fe20000011413 */
[----:B------:R-:W-:Y:S01]  /*22b0*/  UISETP.GE.U32.AND UP1, UPT, UR45, 0x7, UPT ;  /* 0x000000072d00788c */ /* 0x000fe2000bf26070 */
[----:B------:R-:W0:Y:S01]  /*22c0*/  SYNCS.PHASECHK.TRANS64.TRYWAIT P0, [UR43+0x8], R0 ;  /* 0x00000800ff0075a7 */ /* 0x000e22000800016b */
[----:B------:R-:W-:Y:S02]  /*22d0*/  UISETP.GT.U32.AND UP0, UPT, UR38, 0x6, UPT ;  /* 0x000000062600788c */ /* 0x000fe4000bf04070 */
[----:B------:R-:W-:Y:S02]  /*22e0*/  UIMAD.WIDE.U32 UR4, UR38, 0x24924925, URZ ;  /* 0x24924925260478a5 */ /* 0x000fe4000f8e003f */
[----:B------:R-:W-:Y:S02]  /*22f0*/  UISETP.LT.U32.AND UP0, UPT, UR45, 0x7, UP0 ;  /* 0x000000072d00788c */ /* 0x000fe40008701070 */
[----:B------:R-:W-:-:S02]  /*2300*/  UIADD3 UR4, UR38, -UR5, URZ ;  /* 0x8000000526047290 */ /* 0x000fc4000fffe03f */
[----:B------:R-:W-:Y:S02]  /*2310*/  USEL UR6, URZ, 0x1, !UP0 ;  /* 0x000000013f067887 */ /* 0x000fe4000c000000 */
[----:B------:R-:W-:Y:S02]  /*2320*/  ULEA.HI UR4, UR4, UR5, URZ, 0x1f ;  /* 0x0000000504047291 */ /* 0x000fe4000f8ff83f */
[----:B------:R-:W-:Y:S02]  /*2330*/  ULOP3.LUT UR39, UR39, UR6, URZ, 0x3c, !UPT ;  /* 0x0000000627277292 */ /* 0x000fe4000f8e3c3f */
[----:B------:R-:W-:-:S04]  /*2340*/  USHF.R.U32.HI UR4, URZ, 0x2, UR4 ;  /* 0x000000023f047899 */ /* 0x000fc80008011604 */
[----:B------:R-:W-:Y:S02]  /*2350*/  @UP1 ULOP3.LUT UR39, UR39, 0x1, UR4, 0x78, !UPT ;  /* 0x0000000127271892 */ /* 0x000fe4000f8e7804 */
[----:B------:R-:W-:Y:S01]  /*2360*/  UIMAD UR38, UR4, -0x7, UR38 ;  /* 0xfffffff9042678a4 */ /* 0x000fe2000f8e0226 */
[----:B0-----:R-:W-:Y:S11]  /*2370*/  @!P0 BRA `(.L_x_37) ;  /* 0x0000007400f08947 */ /* 0x001ff60003800000 */
.L_x_258:
[----:B------:R-:W-:Y:S01]  /*2380*/  IMAD.SHL.U32 R7, R22, 0x40, RZ ;  /* 0x0000004016077824 */ /* 0x000fe200078e00ff */
[----:B------:R-:W-:Y:S01]  /*2390*/  ULDC UR6, c[0x0][0x284] ;  /* 0x0000a10000067ab9 */ /* 0x000fe20000000800 */
[----:B------:R-:W-:Y:S01]  /*23a0*/  IMAD R10, R18, 0xc0, RZ ;  /* 0x000000c0120a7824 */ /* 0x000fe200078e02ff */
[----:B------:R-:W-:Y:S01]  /*23b0*/  ULDC.64 UR4, c[0x0][0x5d0] ;  /* 0x0001740000047ab9 */ /* 0x000fe20000000a00 */
[----:B------:R-:W-:Y:S01]  /*23c0*/  IMAD.WIDE R138, R22, 0x40, R124 ;  /* 0x00000040168a7825 */ /* 0x000fe200078e027c */
[----:B------:R-:W-:Y:S01]  /*23d0*/  ISETP.GE.AND P0, PT, R7, UR6, PT ;  /* 0x0000000607007c0c */ /* 0x000fe2000bf06270 */
[----:B------:R-:W-:Y:S01]  /*23e0*/  ULDC UR6, c[0x0][0x288] ;  /* 0x0000a20000067ab9 */ /* 0x000fe20000000800 */
[----:B------:R-:W-:Y:S01]  /*23f0*/  SHF.R.S32.HI R11, RZ, 0x1f, R10 ;  /* 0x0000001fff0b7819 */ /* 0x000fe2000001140a */
[----:B0-----:R-:W-:Y:S01]  /*2400*/  IMAD R0, R15, UR4, RZ ;  /* 0x000000040f007c24 */ /* 0x001fe2000f8e02ff */
[----:B------:R-:W-:Y:S01]  /*2410*/  ISETP.GE.OR P0, PT, R10, UR6, P0 ;  /* 0x000000060a007c0c */ /* 0x000fe20008706670 */
[----:B------:R-:W-:-:S04]  /*2420*/  IMAD.WIDE.U32 R4, R19, UR4, R126 ;  /* 0x0000000413047c25 */ /* 0x000fc8000f8e007e */
[----:B------:R-:W-:Y:S01]  /*2430*/  IMAD R3, R19, UR5, R0 ;  /* 0x0000000513037c24 */ /* 0x000fe2000f8e0200 */
[----:B------:R-:W-:Y:S01]  /*2440*/  IADD3 R4, P1, R10, R4, RZ ;  /* 0x000000040a047210 */ /* 0x000fe20007f3e0ff */
[----:B------:R-:W-:Y:S02]  /*2450*/  ULDC.64 UR4, c[0x0][0x5c8] ;  /* 0x0001720000047ab9 */ /* 0x000fe40000000a00 */
[----:B------:R-:W-:Y:S01]  /*2460*/  IMAD R9, R139, UR4, RZ ;  /* 0x000000048b097c24 */ /* 0x000fe2000f8e02ff */
[----:B------:R-:W-:-:S03]  /*2470*/  IADD3.X R5, R11, R5, R3, P1, !PT ;  /* 0x000000050b057210 */ /* 0x000fc60000ffe403 */
[C---:B------:R-:W-:Y:S02]  /*2480*/  IMAD R9, R138.reuse, UR5, R9 ;  /* 0x000000058a097c24 */ /* 0x040fe4000f8e0209 */
[----:B------:R-:W-:Y:S01]  /*2490*/  IMAD.WIDE.U32 R140, R138, UR4, R4 ;  /* 0x000000048a8c7c25 */ /* 0x000fe2000f8e0004 */
[----:B------:R-:W-:Y:S06]  /*24a0*/  @P0 BRA `(.L_x_38) ;  /* 0x0000005c00580947 */ /* 0x000fec0003800000 */
[----:B-----5:R-:W-:Y:S01]  /*24b0*/  FSETP.NEU.AND P0, PT, R120, RZ, PT ;  /* 0x000000ff7800720b */ /* 0x020fe20003f0d000 */
[----:B------:R-:W-:Y:S01]  /*24c0*/  IMAD.IADD R3, R131, 0x1, -R10 ;  /* 0x0000000183037824 */ /* 0x000fe200078e0a0a */
[----:B------:R-:W-:Y:S01]  /*24d0*/  BSSY B0, `(.L_x_38) ;  /* 0x00005d3000007945 */ /* 0x000fe20003800000 */
[----:B------:R-:W-:Y:S02]  /*24e0*/  IMAD.IADD R0, R134, 0x1, -R7 ;  /* 0x0000000186007824 */ /* 0x000fe400078e0a07 */
[----:B------:R-:W-:Y:S01]  /*24f0*/  IMAD.IADD R147, R141, 0x1, R9 ;  /* 0x000000018d937824 */ /* 0x000fe200078e0209 */
[----:B------:R-:W-:-:S04]  /*2500*/  ISETP.GT.AND P2, PT, R3, RZ, PT ;  /* 0x000000ff0300720c */ /* 0x000fc80003f44270 */
[----:B------:R-:W-:-:S03]  /*2510*/  ISETP.GT.AND P1, PT, R0, RZ, P2 ;  /* 0x000000ff0000720c */ /* 0x000fc60001724270 */
[----:B------:R-:W-:Y:S10]  /*2520*/  @!P0 BRA `(.L_x_39) ;  /* 0x00000040005c8947 */ /* 0x000ff40003800000 */
[----:B------:R-:W0:Y:S01]  /*2530*/  LDC.64 R12, c[0x0][0x5b8] ;  /* 0x00016e00ff0c7b82 */ /* 0x000e220000000a00 */
[----:B------:R-:W-:-:S07]  /*2540*/  ULDC.64 UR4, c[0x0][0x5c0] ;  /* 0x0001700000047ab9 */ /* 0x000fce0000000a00 */
[----:B------:R-:W1:Y:S08]  /*2550*/  LDC.64 R144, c[0x0][0x5b0] ;  /* 0x00016c00ff907b82 */ /* 0x000e700000000a00 */
[----:B------:R-:W2:Y:S01]  /*2560*/  LDC.64 R8, c[0x0][0x5a8] ;  /* 0x00016a00ff087b82 */ /* 0x000ea20000000a00 */
[-C--:B0-----:R-:W-:Y:S02]  /*2570*/  IMAD R6, R15, R12.reuse, RZ ;  /* 0x0000000c0f067224 */ /* 0x081fe400078e02ff */
[----:B------:R-:W-:-:S04]  /*2580*/  IMAD.WIDE.U32 R4, R19, R12, R126 ;  /* 0x0000000c13047225 */ /* 0x000fc800078e007e */
[----:B------:R-:W-:Y:S01]  /*2590*/  IMAD R141, R19, R13, R6 ;  /* 0x0000000d138d7224 */ /* 0x000fe200078e0206 */
[----:B------:R-:W-:Y:S01]  /*25a0*/  IADD3 R14, P0, R10, R4, RZ ;  /* 0x000000040a0e7210 */ /* 0x000fe20007f1e0ff */
[----:B-1----:R-:W-:-:S03]  /*25b0*/  IMAD R4, R139, R144, RZ ;  /* 0x000000908b047224 */ /* 0x002fc600078e02ff */
[----:B------:R-:W-:Y:S01]  /*25c0*/  IADD3.X R15, R11, R5, R141, P0, !PT ;  /* 0x000000050b0f7210 */ /* 0x000fe200007fe48d */
[C---:B------:R-:W-:Y:S02]  /*25d0*/  IMAD R143, R138.reuse, R145, R4 ;  /* 0x000000918a8f7224 */ /* 0x040fe400078e0204 */
[----:B------:R-:W-:-:S04]  /*25e0*/  IMAD.WIDE.U32 R4, R138, R144, R14 ;  /* 0x000000908a047225 */ /* 0x000fc800078e000e */
[----:B------:R-:W-:Y:S01]  /*25f0*/  IMAD.IADD R5, R5, 0x1, R143 ;  /* 0x0000000105057824 */ /* 0x000fe200078e028f */
[----:B--2---:R-:W-:-:S04]  /*2600*/  LEA R6, P0, R4, R8, 0x1 ;  /* 0x0000000804067211 */ /* 0x004fc800078008ff */
[----:B------:R-:W-:-:S05]  /*2610*/  LEA.HI.X R7, R4, R9, R5, 0x1, P0 ;  /* 0x0000000904077211 */ /* 0x000fca00000f0c05 */
[----:B------:R0:W2:Y:S01]  /*2620*/  @P1 LDG.E.LTC128B.U16 R13, desc[UR36][R6.64] ;  /* 0x00000024060d1981 */ /* 0x0000a2000c1e1520 */
[----:B------:R-:W-:Y:S01]  /*2630*/  IMAD.WIDE.U32 R4, R138, R144, R10 ;  /* 0x000000908a047225 */ /* 0x000fe200078e000a */
[----:B------:R-:W-:Y:S02]  /*2640*/  BSSY B1, `(.L_x_40) ;  /* 0x0000014000017945 */ /* 0x000fe40003800000 */
[----:B------:R-:W-:-:S04]  /*2650*/  IADD3 R20, P0, R126, R4, RZ ;  /* 0x000000047e147210 */ /* 0x000fc80007f1e0ff */
[----:B------:R-:W-:Y:S02]  /*2660*/  IADD3.X R21, R127, R143, R5, P0, !PT ;  /* 0x0000008f7f157210 */ /* 0x000fe400007fe405 */
[----:B------:R-:W-:Y:S01]  /*2670*/  LEA R4, P0, R140, UR4, 0x1 ;  /* 0x000000048c047c11 */ /* 0x000fe2000f8008ff */
[----:B------:R-:W-:-:S03]  /*2680*/  IMAD.WIDE.U32 R20, R19, R12, R20 ;  /* 0x0000000c13147225 */ /* 0x000fc600078e0014 */
[----:B------:R-:W-:Y:S02]  /*2690*/  LEA.HI.X R5, R140, UR5, R147, 0x1, P0 ;  /* 0x000000058c057c11 */ /* 0x000fe400080f0c93 */
[----:B------:R-:W-:Y:S01]  /*26a0*/  ISETP.GT.AND P0, PT, R3, 0x1, PT ;  /* 0x000000010300780c */ /* 0x000fe20003f04270 */
[----:B0-----:R-:W-:Y:S01]  /*26b0*/  IMAD.IADD R7, R141, 0x1, R21 ;  /* 0x000000018d077824 */ /* 0x001fe200078e0215 */
[----:B------:R-:W-:Y:S02]  /*26c0*/  LEA R6, P4, R20, R8, 0x1 ;  /* 0x0000000814067211 */ /* 0x000fe400078808ff */
[----:B------:R-:W-:Y:S02]  /*26d0*/  ISETP.GT.AND P3, PT, R0, RZ, P0 ;  /* 0x000000ff0000720c */ /* 0x000fe40000764270 */
[----:B------:R-:W-:Y:S01]  /*26e0*/  LEA.HI.X R7, R20, R9, R7, 0x1, P4 ;  /* 0x0000000914077211 */ /* 0x000fe200020f0c07 */
[C---:B------:R-:W-:Y:S01]  /*26f0*/  IMAD.SHL.U32 R20, R144.reuse, 0x8, RZ ;  /* 0x0000000890147824 */ /* 0x040fe200078e00ff */
[----:B------:R-:W-:Y:S01]  /*2700*/  SHF.L.U64.HI R21, R144, 0x3, R145 ;  /* 0x0000000390157819 */ /* 0x000fe20000010291 */
[----:B--2---:R-:W-:-:S04]  /*2710*/  IMAD.U32 R137, R13, 0x10000, RZ ;  /* 0x000100000d897824 */ /* 0x004fc800078e00ff */
[----:B------:R-:W-:-:S04]  /*2720*/  FMUL R137, R137, R120 ;  /* 0x0000007889897220 */ /* 0x000fc80000400000 */
[----:B------:R-:W-:-:S05]  /*2730*/  FFMA R137, R24, R121, R137 ;  /* 0x0000007918897223 */ /* 0x000fca0000000089 */
[----:B------:R-:W-:-:S05]  /*2740*/  F2FP.BF16.F32.PACK_AB R137, RZ, R137 ;  /* 0x00000089ff89723e */ /* 0x000fca00000010ff */
[----:B------:R0:W-:Y:S01]  /*2750*/  @P1 STG.E.U16 desc[UR36][R4.64], R137 ;  /* 0x0000008904001986 */ /* 0x0001e2000c101524 */
[----:B------:R-:W-:Y:S05]  /*2760*/  @!P3 BRA `(.L_x_41) ;  /* 0x000000000004b947 */ /* 0x000fea0003800000 */
[----:B------:R1:W5:Y:S02]  /*2770*/  LDG.E.LTC128B.U16 R13, desc[UR36][R6.64+0x2] ;  /* 0x00000224060d7981 */ /* 0x000364000c1e1520 */
.L_x_41:
[----:B------:R-:W-:Y:S05]  /*2780*/  BSYNC B1 ;  /* 0x0000000000017941 */ /* 0x000fea0003800000 */
.L_x_40:
[----:B0----5:R-:W-:Y:S01]  /*2790*/  IMAD.U32 R137, R13, 0x10000, RZ ;  /* 0x000100000d897824 */ /* 0x021fe200078e00ff */
[----:B------:R-:W-:Y:S01]  /*27a0*/  ISETP.GT.AND P2, PT, R0, 0x8, P2 ;  /* 0x000000080000780c */ /* 0x000fe20001744270 */
[----:B------:R-:W-:-:S04]  /*27b0*/  IMAD.WIDE.U32 R20, R138, R144, R20 ;  /* 0x000000908a147225 */ /* 0x000fc800078e0014 */
[----:B------:R-:W-:Y:S01]  /*27c0*/  FMUL R18, R137, R120 ;  /* 0x0000007889127220 */ /* 0x000fe20000400000 */
[----:B------:R-:W-:Y:S01]  /*27d0*/  IMAD.IADD R143, R143, 0x1, R21 ;  /* 0x000000018f8f7824 */ /* 0x000fe200078e0215 */
[----:B------:R-:W-:Y:S02]  /*27e0*/  IADD3 R21, P1, R14, R20, RZ ;  /* 0x000000140e157210 */ /* 0x000fe40007f3e0ff */
[----:B------:R-:W-:-:S03]  /*27f0*/  FFMA R18, R25, R121, R18 ;  /* 0x0000007919127223 */ /* 0x000fc60000000012 */
[----:B------:R-:W-:Y:S01]  /*2800*/  IMAD.X R22, R143, 0x1, R15, P1 ;  /* 0x000000018f167824 */ /* 0x000fe200008e060f */
[C---:B------:R-:W-:Y:S02]  /*2810*/  LEA R14, P1, R21.reuse, R8, 0x1 ;  /* 0x00000008150e7211 */ /* 0x040fe400078208ff */
[----:B------:R-:W-:Y:S02]  /*2820*/  F2FP.BF16.F32.PACK_AB R18, RZ, R18 ;  /* 0x00000012ff12723e */ /* 0x000fe400000010ff */
[--C-:B------:R-:W-:Y:S02]  /*2830*/  LEA.HI.X R15, R21, R9, R22.reuse, 0x1, P1 ;  /* 0x00000009150f7211 */ /* 0x100fe400008f0c16 */
[----:B------:R-:W-:Y:S02]  /*2840*/  PRMT R22, R18, 0x7610, R22 ;  /* 0x0000761012167816 */ /* 0x000fe40000000016 */
[----:B------:R-:W-:-:S03]  /*2850*/  PRMT R18, R13, 0x7610, R18 ;  /* 0x000076100d127816 */ /* 0x000fc60000000012 */
[----:B------:R0:W-:Y:S04]  /*2860*/  @P3 STG.E.U16 desc[UR36][R4.64+0x2], R22 ;  /* 0x0000021604003986 */ /* 0x0001e8000c101524 */
[----:B------:R-:W2:Y:S01]  /*2870*/  @P2 LDG.E.LTC128B.U16 R18, desc[UR36][R14.64] ;  /* 0x000000240e122981 */ /* 0x000ea2000c1e1520 */
[----:B------:R-:W-:Y:S01]  /*2880*/  IADD3 R10, P1, P3, R126, R20, R10 ;  /* 0x000000147e0a7210 */ /* 0x000fe20007b3e00a */
[----:B------:R-:W-:Y:S01]  /*2890*/  BSSY B1, `(.L_x_42) ;  /* 0x0000011000017945 */ /* 0x000fe20003800000 */
[----:B------:R-:W-:Y:S02]  /*28a0*/  ISETP.GT.AND P0, PT, R0, 0x8, P0 ;  /* 0x000000080000780c */ /* 0x000fe40000704270 */
[----:B------:R-:W-:Y:S01]  /*28b0*/  IADD3.X R11, R127, R143, R11, P1, P3 ;  /* 0x0000008f7f0b7210 */ /* 0x000fe20000fe640b */
[----:B--2---:R-:W-:-:S04]  /*28c0*/  IMAD.U32 R13, R18, 0x10000, RZ ;  /* 0x00010000120d7824 */ /* 0x004fc800078e00ff */
[----:B------:R-:W-:Y:S01]  /*28d0*/  FMUL R21, R13, R120 ;  /* 0x000000780d157220 */ /* 0x000fe20000400000 */
[----:B------:R-:W-:Y:S01]  /*28e0*/  IMAD.WIDE.U32 R12, R19, R12, R10 ;  /* 0x0000000c130c7225 */ /* 0x000fe200078e000a */
[----:B------:R-:W-:-:S03]  /*28f0*/  SHF.L.U64.HI R11, R130, 0x1, R129 ;  /* 0x00000001820b7819 */ /* 0x000fc60000010281 */
[----:B------:R-:W-:Y:S01]  /*2900*/  FFMA R21, R26, R121, R21 ;  /* 0x000000791a157223 */ /* 0x000fe20000000015 */
[----:B------:R-:W-:Y:S01]  /*2910*/  LEA R10, P1, R130, R4, 0x1 ;  /* 0x00000004820a7211 */ /* 0x000fe200078208ff */
[----:B------:R-:W-:Y:S01]  /*2920*/  IMAD.IADD R13, R141, 0x1, R13 ;  /* 0x000000018d0d7824 */ /* 0x000fe200078e020d */
[C---:B------:R-:W-:Y:S02]  /*2930*/  LEA R8, P3, R12.reuse, R8, 0x1 ;  /* 0x000000080c087211 */ /* 0x040fe400078608ff */
[----:B------:R-:W-:Y:S01]  /*2940*/  F2FP.BF16.F32.PACK_AB R21, RZ, R21 ;  /* 0x00000015ff15723e */ /* 0x000fe200000010ff */
[----:B------:R-:W-:Y:S01]  /*2950*/  IMAD.X R11, R11, 0x1, R5, P1 ;  /* 0x000000010b0b7824 */ /* 0x000fe200008e0605 */
[----:B------:R-:W-:-:S04]  /*2960*/  LEA.HI.X R9, R12, R9, R13, 0x1, P3 ;  /* 0x000000090c097211 */ /* 0x000fc800018f0c0d */
[----:B------:R0:W-:Y:S01]  /*2970*/  @P2 STG.E.U16 desc[UR36][R10.64], R21 ;  /* 0x000000150a002986 */ /* 0x0001e2000c101524 */
[----:B------:R-:W-:Y:S05]  /*2980*/  @!P0 BRA `(.L_x_43) ;  /* 0x0000000000048947 */ /* 0x000fea0003800000 */
[----:B------:R2:W5:Y:S02]  /*2990*/  LDG.E.LTC128B.U16 R18, desc[UR36][R8.64+0x2] ;  /* 0x0000022408127981 */ /* 0x000564000c1e1520 */
.L_x_43:
[----:B------:R-:W-:Y:S05]  /*29a0*/  BSYNC B1 ;  /* 0x0000000000017941 */ /* 0x000fea0003800000 */
.L_x_42:
[----:B-----5:R-:W-:Y:S01]  /*29b0*/  IMAD.U32 R13, R18, 0x10000, RZ ;  /* 0x00010000120d7824 */ /* 0x020fe200078e00ff */
[----:B------:R-:W-:Y:S01]  /*29c0*/  ISETP.GT.AND P1, PT, R3, 0x8, PT ;  /* 0x000000080300780c */ /* 0x000fe20003f24270 */
[----:B------:R-:W-:Y:S02]  /*29d0*/  BSSY B1, `(.L_x_44) ;  /* 0x0000008000017945 */ /* 0x000fe40003800000 */
[----:B------:R-:W-:Y:S01]  /*29e0*/  FMUL R12, R13, R120 ;  /* 0x000000780d0c7220 */ /* 0x000fe20000400000 */
[----:B------:R-:W-:-:S03]  /*29f0*/  ISETP.GT.AND P2, PT, R0, RZ, P1 ;  /* 0x000000ff0000720c */ /* 0x000fc60000f44270 */
[----:B------:R-:W-:-:S05]  /*2a00*/  FFMA R12, R27, R121, R12 ;  /* 0x000000791b0c7223 */ /* 0x000fca000000000c */
[----:B------:R-:W-:-:S05]  /*2a10*/  F2FP.BF16.F32.PACK_AB R12, RZ, R12 ;  /* 0x0000000cff0c723e */ /* 0x000fca00000010ff */
[----:B------:R3:W-:Y:S01]  /*2a20*/  @P0 STG.E.U16 desc[UR36][R10.64+0x2], R12 ;  /* 0x0000020c0a000986 */ /* 0x0007e2000c101524 */
[----:B------:R-:W-:Y:S05]  /*2a30*/  @!P2 BRA `(.L_x_45) ;  /* 0x000000000004a947 */ /* 0x000fea0003800000 */
[----:B------:R4:W5:Y:S02]  /*2a40*/  LDG.E.LTC128B.U16 R18, desc[UR36][R6.64+0x10] ;  /* 0x0000102406127981 */ /* 0x000964000c1e1520 */
.L_x_45:
[----:B------:R-:W-:Y:S05]  /*2a50*/  BSYNC B1 ;  /* 0x0000000000017941 */ /* 0x000fea0003800000 */
.L_x_44:
        /* <DEDUP_REMOVED lines=10> */
.L_x_47:
[----:B------:R-:W-:Y:S05]  /*2b00*/  BSYNC B1 ;  /* 0x0000000000017941 */ /* 0x000fea0003800000 */
.L_x_46:
[----:B0----5:R-:W-:Y:S01]  /*2b10*/  IMAD.U32 R13, R18, 0x10000, RZ ;  /* 0x00010000120d7824 */ /* 0x021fe200078e00ff */
[----:B------:R-:W-:Y:S01]  /*2b20*/  ISETP.GT.AND P1, PT, R0, 0x8, P1 ;  /* 0x000000080000780c */ /* 0x000fe20000f24270 */
[----:B------:R-:W-:Y:S02]  /*2b30*/  BSSY B1, `(.L_x_48) ;  /* 0x0000007000017945 */ /* 0x000fe40003800000 */
[----:B---3--:R-:W-:-:S04]  /*2b40*/  FMUL R12, R13, R120 ;  /* 0x000000780d0c7220 */ /* 0x008fc80000400000 */
[----:B------:R-:W-:-:S05]  /*2b50*/  FFMA R12, R29, R121, R12 ;  /* 0x000000791d0c7223 */ /* 0x000fca000000000c */
[----:B------:R-:W-:-:S05]  /*2b60*/  F2FP.BF16.F32.PACK_AB R12, RZ, R12 ;  /* 0x0000000cff0c723e */ /* 0x000fca00000010ff */
[----:B------:R0:W-:Y:S01]  /*2b70*/  @P3 STG.E.U16 desc[UR36][R4.64+0x12], R12 ;  /* 0x0000120c04003986 */ /* 0x0001e2000c101524 */
[----:B------:R-:W-:Y:S05]  /*2b80*/  @!P1 BRA `(.L_x_49) ;  /* 0x0000000000049947 */ /* 0x000fea0003800000 */
[----:B------:R3:W5:Y:S02]  /*2b90*/  LDG.E.LTC128B.U16 R18, desc[UR36][R8.64+0x10] ;  /* 0x0000102408127981 */ /* 0x000764000c1e1520 */
.L_x_49:
[----:B------:R-:W-:Y:S05]  /*2ba0*/  BSYNC B1 ;  /* 0x0000000000017941 */ /* 0x000fea0003800000 */
.L_x_48:
[----:B-----5:R-:W-:Y:S01]  /*2bb0*/  IMAD.U32 R13, R18, 0x10000, RZ ;  /* 0x00010000120d7824 */ /* 0x020fe200078e00ff */
[----:B------:R-:W-:Y:S01]  /*2bc0*/  ISETP.GT.AND P0, PT, R0, 0x8, P0 ;  /* 0x000000080000780c */ /* 0x000fe20000704270 */
[----:B------:R-:W-:Y:S02]  /*2bd0*/  BSSY B1, `(.L_x_50) ;  /* 0x0000007000017945 */ /* 0x000fe40003800000 */
[----:B------:R-:W-:-:S04]  /*2be0*/  FMUL R13, R13, R120 ;  /* 0x000000780d0d7220 */ /* 0x000fc80000400000 */
[----:B------:R-:W-:-:S05]  /*2bf0*/  FFMA R13, R30, R121, R13 ;  /* 0x000000791e0d7223 */ /* 0x000fca000000000d */
[----:B------:R-:W-:-:S05]  /*2c00*/  F2FP.BF16.F32.PACK_AB R13, RZ, R13 ;  /* 0x0000000dff0d723e */ /* 0x000fca00000010ff */
[----:B------:R0:W-:Y:S01]  /*2c10*/  @P1 STG.E.U16 desc[UR36][R10.64+0x10], R13 ;  /* 0x0000100d0a001986 */ /* 0x0001e2000c101524 */
[----:B------:R-:W-:Y:S05]  /*2c20*/  @!P0 BRA `(.L_x_51) ;  /* 0x0000000000048947 */ /* 0x000fea0003800000 */
[----:B------:R0:W5:Y:S02]  /*2c30*/  LDG.E.LTC128B.U16 R18, desc[UR36][R8.64+0x12] ;  /* 0x0000122408127981 */ /* 0x000164000c1e1520 */
.L_x_51:
[----:B------:R-:W-:Y:S05]  /*2c40*/  BSYNC B1 ;  /* 0x0000000000017941 */ /* 0x000fea0003800000 */
.L_x_50:
[----:B0----5:R-:W-:Y:S01]  /*2c50*/  IMAD.U32 R13, R18, 0x10000, RZ ;  /* 0x00010000120d7824 */ /* 0x021fe200078e00ff */
        /* <DEDUP_REMOVED lines=9> */
.L_x_53:
[----:B------:R-:W-:Y:S05]  /*2cf0*/  BSYNC B1 ;  /* 0x0000000000017941 */ /* 0x000fea0003800000 */
.L_x_52:
        /* <DEDUP_REMOVED lines=10> */
.L_x_55:
[----:B------:R-:W-:Y:S05]  /*2da0*/  BSYNC B1 ;  /* 0x0000000000017941 */ /* 0x000fea0003800000 */
.L_x_54:
[----:B0----5:R-:W-:Y:S01]  /*2db0*/  IMAD.U32 R13, R18, 0x10000, RZ ;  /* 0x00010000120d7824 */ /* 0x021fe200078e00ff */
        /* <DEDUP_REMOVED lines=8> */
.L_x_57:
[----:B------:R-:W-:Y:S05]  /*2e40*/  BSYNC B1 ;  /* 0x0000000000017941 */ /* 0x000fea0003800000 */
.L_x_56:
        /* <DEDUP_REMOVED lines=9> */
.L_x_59:
[----:B------:R-:W-:Y:S05]  /*2ee0*/  BSYNC B1 ;  /* 0x0000000000017941 */ /* 0x000fea0003800000 */
.L_x_58:
        /* <DEDUP_REMOVED lines=10> */
.L_x_61:
[----:B------:R-:W-:Y:S05]  /*2f90*/  BSYNC B1 ;  /* 0x0000000000017941 */ /* 0x000fea0003800000 */
.L_x_60:
        /* <DEDUP_REMOVED lines=10> */
.L_x_63:
[----:B------:R-:W-:Y:S05]  /*3040*/  BSYNC B1 ;  /* 0x0000000000017941 */ /* 0x000fea0003800000 */
.L_x_62:
        /* <DEDUP_REMOVED lines=9> */
.L_x_65:
[----:B------:R-:W-:Y:S05]  /*30e0*/  BSYNC B1 ;  /* 0x0000000000017941 */ /* 0x000fea0003800000 */
.L_x_64:
        /* <DEDUP_REMOVED lines=9> */
.L_x_67:
[----:B------:R-:W-:Y:S05]  /*3180*/  BSYNC B1 ;  /* 0x0000000000017941 */ /* 0x000fea0003800000 */
.L_x_66:
        /* <DEDUP_REMOVED lines=10> */
.L_x_69:
[----:B------:R-:W-:Y:S05]  /*3230*/  BSYNC B1 ;  /* 0x0000000000017941 */ /* 0x000fea0003800000 */
.L_x_68:
        /* <DEDUP_REMOVED lines=10> */
.L_x_71:
[----:B------:R-:W-:Y:S05]  /*32e0*/  BSYNC B1 ;  /* 0x0000000000017941 */ /* 0x000fea0003800000 */
.L_x_70:
        /* <DEDUP_REMOVED lines=9> */
.L_x_73:
[----:B------:R-:W-:Y:S05]  /*3380*/  BSYNC B1 ;  /* 0x0000000000017941 */ /* 0x000fea0003800000 */
.L_x_72:
        /* <DEDUP_REMOVED lines=9> */
.L_x_75:
[----:B------:R-:W-:Y:S05]  /*3420*/  BSYNC B1 ;  /* 0x0000000000017941 */ /* 0x000fea0003800000 */
.L_x_74:
        /* <DEDUP_REMOVED lines=10> */
.L_x_77:
[----:B------:R-:W-:Y:S05]  /*34d0*/  BSYNC B1 ;  /* 0x0000000000017941 */ /* 0x000fea0003800000 */
.L_x_76:
        /* <DEDUP_REMOVED lines=10> */
.L_x_79:
[----:B------:R-:W-:Y:S05]  /*3580*/  BSYNC B1 ;  /* 0x0000000000017941 */ /* 0x000fea0003800000 */
.L_x_78:
        /* <DEDUP_REMOVED lines=9> */
.L_x_81:
[----:B------:R-:W-:Y:S05]  /*3620*/  BSYNC B1 ;  /* 0x0000000000017941 */ /* 0x000fea0003800000 */
.L_x_80:
        /* <DEDUP_REMOVED lines=9> */
.L_x_83:
[----:B------:R-:W-:Y:S05]  /*36c0*/  BSYNC B1 ;  /* 0x0000000000017941 */ /* 0x000fea0003800000 */
.L_x_82:
        /* <DEDUP_REMOVED lines=10> */
.L_x_85:
[----:B------:R-:W-:Y:S05]  /*3770*/  BSYNC B1 ;  /* 0x0000000000017941 */ /* 0x000fea0003800000 */
.L_x_84:
        /* <DEDUP_REMOVED lines=10> */
.L_x_87:
[----:B------:R-:W-:Y:S05]  /*3820*/  BSYNC B1 ;  /* 0x0000000000017941 */ /* 0x000fea0003800000 */
.L_x_86:
        /* <DEDUP_REMOVED lines=9> */
.L_x_89:
[----:B------:R-:W-:Y:S05]  /*38c0*/  BSYNC B1 ;  /* 0x0000000000017941 */ /* 0x000fea0003800000 */
.L_x_88:
        /* <DEDUP_REMOVED lines=9> */
.L_x_91:
[----:B------:R-:W-:Y:S05]  /*3960*/  BSYNC B1 ;  /* 0x0000000000017941 */ /* 0x000fea0003800000 */
.L_x_90:
        /* <DEDUP_REMOVED lines=10> */
.L_x_93:
[----:B------:R-:W-:Y:S05]  /*3a10*/  BSYNC B1 ;  /* 0x0000000000017941 */ /* 0x000fea0003800000 */
.L_x_92:
        /* <DEDUP_REMOVED lines=10> */
.L_x_95:
[----:B------:R-:W-:Y:S05]  /*3ac0*/  BSYNC B1 ;  /* 0x0000000000017941 */ /* 0x000fea0003800000 */
.L_x_94:
        /* <DEDUP_REMOVED lines=9> */
.L_x_97:
[----:B------:R-:W-:Y:S05]  /*3b60*/  BSYNC B1 ;  /* 0x0000000000017941 */ /* 0x000fea0003800000 */
.L_x_96:
        /* <DEDUP_REMOVED lines=9> */
.L_x_99:
[----:B------:R-:W-:Y:S05]  /*3c00*/  BSYNC B1 ;  /* 0x0000000000017941 */ /* 0x000fea0003800000 */
.L_x_98:
        /* <DEDUP_REMOVED lines=10> */
.L_x_101:
[----:B------:R-:W-:Y:S05]  /*3cb0*/  BSYNC B1 ;  /* 0x0000000000017941 */ /* 0x000fea0003800000 */
.L_x_100:
        /* <DEDUP_REMOVED lines=10> */
.L_x_103:
[----:B------:R-:W-:Y:S05]  /*3d60*/  BSYNC B1 ;  /* 0x0000000000017941 */ /* 0x000fea0003800000 */
.L_x_102:
        /* <DEDUP_REMOVED lines=9> */
.L_x_105:
[----:B------:R-:W-:Y:S05]  /*3e00*/  BSYNC B1 ;  /* 0x0000000000017941 */ /* 0x000fea0003800000 */
.L_x_104:
        /* <DEDUP_REMOVED lines=9> */
.L_x_107:
[----:B------:R-:W-:Y:S05]  /*3ea0*/  BSYNC B1 ;  /* 0x0000000000017941 */ /* 0x000fea0003800000 */
.L_x_106:
        /* <DEDUP_REMOVED lines=10> */
.L_x_109:
[----:B------:R-:W-:Y:S05]  /*3f50*/  BSYNC B1 ;  /* 0x0000000000017941 */ /* 0x000fea0003800000 */
.L_x_108:
        /* <DEDUP_REMOVED lines=10> */
.L_x_111:
[----:B------:R-:W-:Y:S05]  /*4000*/  BSYNC B1 ;  /* 0x0000000000017941 */ /* 0x000fea0003800000 */
.L_x_110:
        /* <DEDUP_REMOVED lines=9> */
.L_x_113:
[----:B------:R-:W-:Y:S05]  /*40a0*/  BSYNC B1 ;  /* 0x0000000000017941 */ /* 0x000fea0003800000 */
.L_x_112:
        /* <DEDUP_REMOVED lines=9> */
.L_x_115:
[----:B------:R-:W-:Y:S05]  /*4140*/  BSYNC B1 ;  /* 0x0000000000017941 */ /* 0x000fea0003800000 */
.L_x_114:
        /* <DEDUP_REMOVED lines=10> */
.L_x_117:
[----:B------:R-:W-:Y:S05]  /*41f0*/  BSYNC B1 ;  /* 0x0000000000017941 */ /* 0x000fea0003800000 */
.L_x_116:
        /* <DEDUP_REMOVED lines=10> */
.L_x_119:
[----:B------:R-:W-:Y:S05]  /*42a0*/  BSYNC B1 ;  /* 0x0000000000017941 */ /* 0x000fea0003800000 */
.L_x_118:
        /* <DEDUP_REMOVED lines=9> */
.L_x_121:
[----:B------:R-:W-:Y:S05]  /*4340*/  BSYNC B1 ;  /* 0x0000000000017941 */ /* 0x000fea0003800000 */
.L_x_120:
        /* <DEDUP_REMOVED lines=9> */
.L_x_123:
[----:B------:R-:W-:Y:S05]  /*43e0*/  BSYNC B1 ;  /* 0x0000000000017941 */ /* 0x000fea0003800000 */
.L_x_122:
        /* <DEDUP_REMOVED lines=10> */
.L_x_125:
[----:B------:R-:W-:Y:S05]  /*4490*/  BSYNC B1 ;  /* 0x0000000000017941 */ /* 0x000fea0003800000 */
.L_x_124:
        /* <DEDUP_REMOVED lines=10> */
.L_x_127:
[----:B------:R-:W-:Y:S05]  /*4540*/  BSYNC B1 ;  /* 0x0000000000017941 */ /* 0x000fea0003800000 */
.L_x_126:
        /* <DEDUP_REMOVED lines=9> */
.L_x_129:
[----:B------:R-:W-:Y:S05]  /*45e0*/  BSYNC B1 ;  /* 0x0000000000017941 */ /* 0x000fea0003800000 */
.L_x_128:
        /* <DEDUP_REMOVED lines=9> */
.L_x_131:
[----:B------:R-:W-:Y:S05]  /*4680*/  BSYNC B1 ;  /* 0x0000000000017941 */ /* 0x000fea0003800000 */
.L_x_130:
        /* <DEDUP_REMOVED lines=10> */
.L_x_133:
[----:B------:R-:W-:Y:S05]  /*4730*/  BSYNC B1 ;  /* 0x0000000000017941 */ /* 0x000fea0003800000 */
.L_x_132:
        /* <DEDUP_REMOVED lines=10> */
.L_x_135:
[----:B------:R-:W-:Y:S05]  /*47e0*/  BSYNC B1 ;  /* 0x0000000000017941 */ /* 0x000fea0003800000 */
.L_x_134:
        /* <DEDUP_REMOVED lines=9> */
.L_x_137:
[----:B------:R-:W-:Y:S05]  /*4880*/  BSYNC B1 ;  /* 0x0000000000017941 */ /* 0x000fea0003800000 */
.L_x_136:
        /* <DEDUP_REMOVED lines=9> */
.L_x_139:
[----:B------:R-:W-:Y:S05]  /*4920*/  BSYNC B1 ;  /* 0x0000000000017941 */ /* 0x000fea0003800000 */
.L_x_138:
        /* <DEDUP_REMOVED lines=10> */
.L_x_141:
[----:B------:R-:W-:Y:S05]  /*49d0*/  BSYNC B1 ;  /* 0x0000000000017941 */ /* 0x000fea0003800000 */
.L_x_140:
        /* <DEDUP_REMOVED lines=10> */
.L_x_143:
[----:B------:R-:W-:Y:S05]  /*4a80*/  BSYNC B1 ;  /* 0x0000000000017941 */ /* 0x000fea0003800000 */
.L_x_142:
        /* <DEDUP_REMOVED lines=9> */
.L_x_145:
[----:B------:R-:W-:Y:S05]  /*4b20*/  BSYNC B1 ;  /* 0x0000000000017941 */ /* 0x000fea0003800000 */
.L_x_144:
        /* <DEDUP_REMOVED lines=9> */
.L_x_147:
[----:B------:R-:W-:Y:S05]  /*4bc0*/  BSYNC B1 ;  /* 0x0000000000017941 */ /* 0x000fea0003800000 */
.L_x_146:
        /* <DEDUP_REMOVED lines=10> */
.L_x_149:
[----:B------:R-:W-:Y:S05]  /*4c70*/  BSYNC B1 ;  /* 0x0000000000017941 */ /* 0x000fea0003800000 */
.L_x_148:
        /* <DEDUP_REMOVED lines=10> */
.L_x_151:
[----:B------:R-:W-:Y:S05]  /*4d20*/  BSYNC B1 ;  /* 0x0000000000017941 */ /* 0x000fea0003800000 */
.L_x_150:
        /* <DEDUP_REMOVED lines=9> */
.L_x_153:
[----:B------:R-:W-:Y:S05]  /*4dc0*/  BSYNC B1 ;  /* 0x0000000000017941 */ /* 0x000fea0003800000 */
.L_x_152:
        /* <DEDUP_REMOVED lines=9> */
.L_x_155:
[----:B------:R-:W-:Y:S05]  /*4e60*/  BSYNC B1 ;  /* 0x0000000000017941 */ /* 0x000fea0003800000 */
.L_x_154:
        /* <DEDUP_REMOVED lines=10> */
.L_x_157:
[----:B------:R-:W-:Y:S05]  /*4f10*/  BSYNC B1 ;  /* 0x0000000000017941 */ /* 0x000fea0003800000 */
.L_x_156:
        /* <DEDUP_REMOVED lines=10> */
.L_x_159:
[----:B------:R-:W-:Y:S05]  /*4fc0*/  BSYNC B1 ;  /* 0x0000000000017941 */ /* 0x000fea0003800000 */
.L_x_158:
        /* <DEDUP_REMOVED lines=9> */
.L_x_161:
[----:B------:R-:W-:Y:S05]  /*5060*/  BSYNC B1 ;  /* 0x0000000000017941 */ /* 0x000fea0003800000 */
.L_x_160:
        /* <DEDUP_REMOVED lines=9> */
.L_x_163:
[----:B------:R-:W-:Y:S05]  /*5100*/  BSYNC B1 ;  /* 0x0000000000017941 */ /* 0x000fea0003800000 */
.L_x_162:
        /* <DEDUP_REMOVED lines=10> */
.L_x_165:
[----:B------:R-:W-:Y:S05]  /*51b0*/  BSYNC B1 ;  /* 0x0000000000017941 */ /* 0x000fea0003800000 */
.L_x_164:
        /* <DEDUP_REMOVED lines=10> */
.L_x_167:
[----:B------:R-:W-:Y:S05]  /*5260*/  BSYNC B1 ;  /* 0x0000000000017941 */ /* 0x000fea0003800000 */
.L_x_166:
        /* <DEDUP_REMOVED lines=9> */
.L_x_169:
[----:B------:R-:W-:Y:S05]  /*5300*/  BSYNC B1 ;  /* 0x0000000000017941 */ /* 0x000fea0003800000 */
.L_x_168:
        /* <DEDUP_REMOVED lines=9> */
.L_x_171:
[----:B------:R-:W-:Y:S05]  /*53a0*/  BSYNC B1 ;  /* 0x0000000000017941 */ /* 0x000fea0003800000 */
.L_x_170:
        /* <DEDUP_REMOVED lines=10> */
.L_x_173:
[----:B------:R-:W-:Y:S05]  /*5450*/  BSYNC B1 ;  /* 0x0000000000017941 */ /* 0x000fea0003800000 */
.L_x_172:
        /* <DEDUP_REMOVED lines=10> */
.L_x_175:
[----:B------:R-:W-:Y:S05]  /*5500*/  BSYNC B1 ;  /* 0x0000000000017941 */ /* 0x000fea0003800000 */
.L_x_174:
        /* <DEDUP_REMOVED lines=9> */
.L_x_177:
[----:B------:R-:W-:Y:S05]  /*55a0*/  BSYNC B1 ;  /* 0x0000000000017941 */ /* 0x000fea0003800000 */
.L_x_176:
        /* <DEDUP_REMOVED lines=9> */
.L_x_179:
[----:B------:R-:W-:Y:S05]  /*5640*/  BSYNC B1 ;  /* 0x0000000000017941 */ /* 0x000fea0003800000 */
.L_x_178:
        /* <DEDUP_REMOVED lines=10> */
.L_x_181:
[----:B------:R-:W-:Y:S05]  /*56f0*/  BSYNC B1 ;  /* 0x0000000000017941 */ /* 0x000fea0003800000 */
.L_x_180:
        /* <DEDUP_REMOVED lines=10> */
.L_x_183:
[----:B------:R-:W-:Y:S05]  /*57a0*/  BSYNC B1 ;  /* 0x0000000000017941 */ /* 0x000fea0003800000 */
.L_x_182:
        /* <DEDUP_REMOVED lines=9> */
.L_x_185:
[----:B------:R-:W-:Y:S05]  /*5840*/  BSYNC B1 ;  /* 0x0000000000017941 */ /* 0x000fea0003800000 */
.L_x_184:
        /* <DEDUP_REMOVED lines=9> */
.L_x_187:
[----:B------:R-:W-:Y:S05]  /*58e0*/  BSYNC B1 ;  /* 0x0000000000017941 */ /* 0x000fea0003800000 */
.L_x_186:
        /* <DEDUP_REMOVED lines=10> */
.L_x_189:
[----:B------:R-:W-:Y:S05]  /*5990*/  BSYNC B1 ;  /* 0x0000000000017941 */ /* 0x000fea0003800000 */
.L_x_188:
        /* <DEDUP_REMOVED lines=10> */
.L_x_191:
[----:B------:R-:W-:Y:S05]  /*5a40*/  BSYNC B1 ;  /* 0x0000000000017941 */ /* 0x000fea0003800000 */
.L_x_190:
        /* <DEDUP_REMOVED lines=9> */
.L_x_193:
[----:B------:R-:W-:Y:S05]  /*5ae0*/  BSYNC B1 ;  /* 0x0000000000017941 */ /* 0x000fea0003800000 */
.L_x_192:
        /* <DEDUP_REMOVED lines=9> */
.L_x_195:
[----:B------:R-:W-:Y:S05]  /*5b80*/  BSYNC B1 ;  /* 0x0000000000017941 */ /* 0x000fea0003800000 */
.L_x_194:
        /* <DEDUP_REMOVED lines=10> */
.L_x_197:
[----:B------:R-:W-:Y:S05]  /*5c30*/  BSYNC B1 ;  /* 0x0000000000017941 */ /* 0x000fea0003800000 */
.L_x_196:
        /* <DEDUP_REMOVED lines=10> */
.L_x_199:
[----:B------:R-:W-:Y:S05]  /*5ce0*/  BSYNC B1 ;  /* 0x0000000000017941 */ /* 0x000fea0003800000 */
.L_x_198:
        /* <DEDUP_REMOVED lines=9> */
.L_x_201:
[----:B------:R-:W-:Y:S05]  /*5d80*/  BSYNC B1 ;  /* 0x0000000000017941 */ /* 0x000fea0003800000 */
.L_x_200:
        /* <DEDUP_REMOVED lines=9> */
.L_x_203:
[----:B------:R-:W-:Y:S05]  /*5e20*/  BSYNC B1 ;  /* 0x0000000000017941 */ /* 0x000fea0003800000 */
.L_x_202:
        /* <DEDUP_REMOVED lines=10> */
.L_x_205:
[----:B------:R-:W-:Y:S05]  /*5ed0*/  BSYNC B1 ;  /* 0x0000000000017941 */ /* 0x000fea0003800000 */
.L_x_204:
        /* <DEDUP_REMOVED lines=10> */
.L_x_207:
[----:B------:R-:W-:Y:S05]  /*5f80*/  BSYNC B1 ;  /* 0x0000000000017941 */ /* 0x000fea0003800000 */
.L_x_206:
        /* <DEDUP_REMOVED lines=9> */
.L_x_209:
[----:B------:R-:W-:Y:S05]  /*6020*/  BSYNC B1 ;  /* 0x0000000000017941 */ /* 0x000fea0003800000 */
.L_x_208:
        /* <DEDUP_REMOVED lines=9> */
.L_x_211:
[----:B------:R-:W-:Y:S05]  /*60c0*/  BSYNC B1 ;  /* 0x0000000000017941 */ /* 0x000fea0003800000 */
.L_x_210:
        /* <DEDUP_REMOVED lines=10> */
.L_x_213:
[----:B------:R-:W-:Y:S05]  /*6170*/  BSYNC B1 ;  /* 0x0000000000017941 */ /* 0x000fea0003800000 */
.L_x_212:
        /* <DEDUP_REMOVED lines=10> */
.L_x_215:
[----:B------:R-:W-:Y:S05]  /*6220*/  BSYNC B1 ;  /* 0x0000000000017941 */ /* 0x000fea0003800000 */
.L_x_214:
        /* <DEDUP_REMOVED lines=9> */
.L_x_217:
[----:B------:R-:W-:Y:S05]  /*62c0*/  BSYNC B1 ;  /* 0x0000000000017941 */ /* 0x000fea0003800000 */
.L_x_216:
        /* <DEDUP_REMOVED lines=9> */
.L_x_219:
[----:B------:R-:W-:Y:S05]  /*6360*/  BSYNC B1 ;  /* 0x0000000000017941 */ /* 0x000fea0003800000 */
.L_x_218:
        /* <DEDUP_REMOVED lines=10> */
.L_x_221:
[----:B------:R-:W-:Y:S05]  /*6410*/  BSYNC B1 ;  /* 0x0000000000017941 */ /* 0x000fea0003800000 */
.L_x_220:
        /* <DEDUP_REMOVED lines=10> */
.L_x_223:
[----:B------:R-:W-:Y:S05]  /*64c0*/  BSYNC B1 ;  /* 0x0000000000017941 */ /* 0x000fea0003800000 */
.L_x_222:
[----:B-----5:R-:W-:Y:S01]  /*64d0*/  IMAD.U32 R3, R18, 0x10000, RZ ;  /* 0x0001000012037824 */ /* 0x020fe200078e00ff */
[----:B------:R-:W-:Y:S01]  /*64e0*/  ISETP.GT.AND P1, PT, R0, 0x8, P1 ;  /* 0x000000080000780c */ /* 0x000fe20000f24270 */
[----:B------:R-:W-:Y:S02]  /*64f0*/  BSSY B1, `(.L_x_224) ;  /* 0x0000007000017945 */ /* 0x000fe40003800000 */
[----:B01--4-:R-:W-:-:S04]  /*6500*/  FMUL R6, R3, R120 ;  /* 0x0000007803067220 */ /* 0x013fc80000400000 */
[----:B------:R-:W-:-:S05]  /*6510*/  FFMA R6, R117, R121, R6 ;  /* 0x0000007975067223 */ /* 0x000fca0000000006 */
[----:B------:R-:W-:-:S05]  /*6520*/  F2FP.BF16.F32.PACK_AB R6, RZ, R6 ;  /* 0x00000006ff06723e */ /* 0x000fca00000010ff */
[----:B------:R0:W-:Y:S01]  /*6530*/  @P3 STG.E.U16 desc[UR36][R4.64+0x172], R6 ;  /* 0x0001720604003986 */ /* 0x0001e2000c101524 */
[----:B------:R-:W-:Y:S05]  /*6540*/  @!P1 BRA `(.L_x_225) ;  /* 0x0000000000049947 */ /* 0x000fea0003800000 */
[----:B------:R1:W5:Y:S02]  /*6550*/  LDG.E.LTC128B.U16 R18, desc[UR36][R8.64+0x170] ;  /* 0x0001702408127981 */ /* 0x000364000c1e1520 */
.L_x_225:
[----:B------:R-:W-:Y:S05]  /*6560*/  BSYNC B1 ;  /* 0x0000000000017941 */ /* 0x000fea0003800000 */
.L_x_224:
[----:B-----5:R-:W-:Y:S01]  /*6570*/  IMAD.U32 R3, R18, 0x10000, RZ ;  /* 0x0001000012037824 */ /* 0x020fe200078e00ff */
[----:B------:R-:W-:Y:S01]  /*6580*/  ISETP.GT.AND P0, PT, R0, 0x8, P0 ;  /* 0x000000080000780c */ /* 0x000fe20000704270 */
[----:B0-----:R-:W-:Y:S01]  /*6590*/  @P1 IMAD.MOV.U32 R4, RZ, RZ, R10 ;  /* 0x000000ffff041224 */ /* 0x001fe200078e000a */
[----:B------:R-:W-:Y:S01]  /*65a0*/  BSSY B1, `(.L_x_226) ;  /* 0x0000008000017945 */ /* 0x000fe20003800000 */
[----:B------:R-:W-:Y:S01]  /*65b0*/  FMUL R3, R3, R120 ;  /* 0x0000007803037220 */ /* 0x000fe20000400000 */
[----:B------:R-:W-:-:S03]  /*65c0*/  @P1 IMAD.MOV.U32 R5, RZ, RZ, R11 ;  /* 0x000000ffff051224 */ /* 0x000fc600078e000b */
[----:B------:R-:W-:-:S05]  /*65d0*/  FFMA R3, R118, R121, R3 ;  /* 0x0000007976037223 */ /* 0x000fca0000000003 */
[----:B------:R-:W-:-:S05]  /*65e0*/  F2FP.BF16.F32.PACK_AB R3, RZ, R3 ;  /* 0x00000003ff03723e */ /* 0x000fca00000010ff */
[----:B------:R0:W-:Y:S01]  /*65f0*/  @P1 STG.E.U16 desc[UR36][R4.64+0x170], R3 ;  /* 0x0001700304001986 */ /* 0x0001e2000c101524 */
[----:B------:R-:W-:Y:S05]  /*6600*/  @!P0 BRA `(.L_x_227) ;  /* 0x0000000000048947 */ /* 0x000fea0003800000 */
[----:B------:R4:W5:Y:S02]  /*6610*/  LDG.E.LTC128B.U16 R18, desc[UR36][R8.64+0x172] ;  /* 0x0001722408127981 */ /* 0x000964000c1e1520 */
.L_x_227:
[----:B------:R-:W-:Y:S05]  /*6620*/  BSYNC B1 ;  /* 0x0000000000017941 */ /* 0x000fea0003800000 */
.L_x_226:
[----:B------:R-:W-:Y:S05]  /*6630*/  @!P0 BRA `(.L_x_228) ;  /* 0x0000001800f08947 */ /* 0x000fea0003800000 */
[----:B0----5:R-:W-:-:S04]  /*6640*/  IMAD.U32 R3, R18, 0x10000, RZ ;  /* 0x0001000012037824 */ /* 0x021fc800078e00ff */
[----:B------:R-:W-:-:S04]  /*6650*/  FMUL R0, R3, R120 ;  /* 0x0000007803007220 */ /* 0x000fc80000400000 */
[----:B------:R-:W-:-:S05]  /*6660*/  FFMA R0, R119, R121, R0 ;  /* 0x0000007977007223 */ /* 0x000fca0000000000 */
[----:B------:R-:W-:-:S05]  /*6670*/  F2FP.BF16.F32.PACK_AB R0, RZ, R0 ;  /* 0x00000000ff00723e */ /* 0x000fca00000010ff */
[----:B------:R0:W-:Y:S01]  /*6680*/  STG.E.U16 desc[UR36][R10.64+0x172], R0 ;  /* 0x000172000a007986 */ /* 0x0001e2000c101524 */
[----:B------:R-:W-:Y:S05]  /*6690*/  BRA `(.L_x_228) ;  /* 0x0000001800d87947 */ /* 0x000fea0003800000 */
.L_x_39:
[----:B------:R-:W-:Y:S01]  /*66a0*/  ISETP.GT.AND P3, PT, R3, 0x1, PT ;  /* 0x000000010300780c */ /* 0x000fe20003f64270 */
[----:B------:R-:W-:Y:S01]  /*66b0*/  ULDC.64 UR4, c[0x0][0x5c0] ;  /* 0x0001700000047ab9 */ /* 0x000fe20000000a00 */
[-C--:B------:R-:W-:Y:S01]  /*66c0*/  FMUL R24, R24, R121.reuse ;  /* 0x0000007918187220 */ /* 0x080fe20000400000 */
[----:B------:R-:W-:Y:S01]  /*66d0*/  LEA R4, P4, R140, UR4, 0x1 ;  /* 0x000000048c047c11 */ /* 0x000fe2000f8808ff */
[-C--:B------:R-:W-:Y:S01]  /*66e0*/  FMUL R25, R25, R121.reuse ;  /* 0x0000007919197220 */ /* 0x080fe20000400000 */
[----:B------:R-:W-:Y:S01]  /*66f0*/  ISETP.GT.AND P0, PT, R0, RZ, P3 ;  /* 0x000000ff0000720c */ /* 0x000fe20001f04270 */
[-C--:B------:R-:W-:Y:S01]  /*6700*/  FMUL R26, R26, R121.reuse ;  /* 0x000000791a1a7220 */ /* 0x080fe20000400000 */
[----:B------:R-:W-:Y:S01]  /*6710*/  F2FP.BF16.F32.PACK_AB R24, RZ, R24 ;  /* 0x00000018ff18723e */ /* 0x000fe200000010ff */
[-C--:B------:R-:W-:Y:S01]  /*6720*/  FMUL R27, R27, R121.reuse ;  /* 0x000000791b1b7220 */ /* 0x080fe20000400000 */
[----:B------:R-:W-:Y:S01]  /*6730*/  LEA.HI.X R5, R140, UR5, R147, 0x1, P4 ;  /* 0x000000058c057c11 */ /* 0x000fe2000a0f0c93 */
[----:B------:R-:W-:Y:S01]  /*6740*/  FMUL R28, R28, R121 ;  /* 0x000000791c1c7220 */ /* 0x000fe20000400000 */
[----:B------:R-:W-:Y:S01]  /*6750*/  F2FP.BF16.F32.PACK_AB R25, RZ, R25 ;  /* 0x00000019ff19723e */ /* 0x000fe200000010ff */
[-C--:B------:R-:W-:Y:S01]  /*6760*/  FMUL R29, R29, R121.reuse ;  /* 0x000000791d1d7220 */ /* 0x080fe20000400000 */
[----:B------:R-:W-:Y:S01]  /*6770*/  ISETP.GT.AND P2, PT, R0, 0x8, P2 ;  /* 0x000000080000780c */ /* 0x000fe20001744270 */
[----:B------:R-:W-:Y:S01]  /*6780*/  @P1 STG.E.U16 desc[UR36][R4.64], R24 ;  /* 0x0000001804001986 */ /* 0x000fe2000c101524 */
[----:B------:R-:W-:Y:S01]  /*6790*/  ISETP.GT.AND P1, PT, R3, 0x8, PT ;  /* 0x000000080300780c */ /* 0x000fe20003f24270 */
[-C--:B------:R-:W-:Y:S01]  /*67a0*/  FMUL R30, R30, R121.reuse ;  /* 0x000000791e1e7220 */ /* 0x080fe20000400000 */
[C---:B------:R-:W-:Y:S01]  /*67b0*/  SHF.L.U64.HI R7, R130.reuse, 0x1, R129 ;  /* 0x0000000182077819 */ /* 0x040fe20000010281 */
[----:B------:R-:W-:Y:S01]  /*67c0*/  @P0 STG.E.U16 desc[UR36][R4.64+0x2], R25 ;  /* 0x0000021904000986 */ /* 0x000fe2000c101524 */
[----:B------:R-:W-:Y:S01]  /*67d0*/  LEA R6, P5, R130, R4, 0x1 ;  /* 0x0000000482067211 */ /* 0x000fe200078a08ff */
[-C--:B------:R-:W-:Y:S01]  /*67e0*/  FMUL R31, R31, R121.reuse ;  /* 0x000000791f1f7220 */ /* 0x080fe20000400000 */
[----:B------:R-:W-:Y:S01]  /*67f0*/  ISETP.GT.AND P3, PT, R0, 0x8, P3 ;  /* 0x000000080000780c */ /* 0x000fe20001f64270 */
[-C--:B------:R-:W-:Y:S01]  /*6800*/  FMUL R32, R32, R121.reuse ;  /* 0x0000007920207220 */ /* 0x080fe20000400000 */
[----:B------:R-:W-:Y:S01]  /*6810*/  ISETP.GT.AND P0, PT, R3, 0x9, PT ;  /* 0x000000090300780c */ /* 0x000fe20003f04270 */
[----:B------:R-:W-:Y:S01]  /*6820*/  IMAD.X R7, R7, 0x1, R5, P5 ;  /* 0x0000000107077824 */ /* 0x000fe200028e0605 */
[----:B------:R-:W-:Y:S01]  /*6830*/  ISETP.GT.AND P4, PT, R0, RZ, P1 ;  /* 0x000000ff0000720c */ /* 0x000fe20000f84270 */
[-C--:B------:R-:W-:Y:S01]  /*6840*/  FMUL R33, R33, R121.reuse ;  /* 0x0000007921217220 */ /* 0x080fe20000400000 */
[----:B------:R-:W-:Y:S01]  /*6850*/  F2FP.BF16.F32.PACK_AB R26, RZ, R26 ;  /* 0x0000001aff1a723e */ /* 0x000fe200000010ff */
[-C--:B------:R-:W-:Y:S01]  /*6860*/  FMUL R34, R34, R121.reuse ;  /* 0x0000007922227220 */ /* 0x080fe20000400000 */
[----:B------:R-:W-:Y:S01]  /*6870*/  ISETP.GT.AND P5, PT, R0, RZ, P0 ;  /* 0x000000ff0000720c */ /* 0x000fe200007a4270 */
[----:B------:R-:W-:Y:S01]  /*6880*/  FMUL R35, R35, R121 ;  /* 0x0000007923237220 */ /* 0x000fe20000400000 */
[----:B------:R-:W-:Y:S01]  /*6890*/  F2FP.BF16.F32.PACK_AB R27, RZ, R27 ;  /* 0x0000001bff1b723e */ /* 0x000fe200000010ff */
[----:B------:R-:W-:Y:S01]  /*68a0*/  @P2 STG.E.U16 desc[UR36][R6.64], R26 ;  /* 0x0000001a06002986 */ /* 0x000fe2000c101524 */
[----:B------:R-:W-:Y:S01]  /*68b0*/  F2FP.BF16.F32.PACK_AB R28, RZ, R28 ;  /* 0x0000001cff1c723e */ /* 0x000fe200000010ff */
[-C--:B------:R-:W-:Y:S01]  /*68c0*/  FMUL R36, R36, R121.reuse ;  /* 0x0000007924247220 */ /* 0x080fe20000400000 */
[C---:B------:R-:W-:Y:S01]  /*68d0*/  ISETP.GT.AND P2, PT, R0.reuse, 0x8, P1 ;  /* 0x000000080000780c */ /* 0x040fe20000f44270 */
[----:B------:R-:W-:Y:S01]  /*68e0*/  @P3 STG.E.U16 desc[UR36][R6.64+0x2], R27 ;  /* 0x0000021b06003986 */ /* 0x000fe2000c101524 */
[----:B------:R-:W-:Y:S01]  /*68f0*/  ISETP.GT.AND P1, PT, R3, 0x10, PT ;  /* 0x000000100300780c */ /* 0x000fe20003f24270 */
[----:B------:R-:W-:Y:S01]  /*6900*/  FMUL R37, R37, R121 ;  /* 0x0000007925257220 */ /* 0x000fe20000400000 */
[----:B------:R-:W-:Y:S01]  /*6910*/  F2FP.BF16.F32.PACK_AB R29, RZ, R29 ;  /* 0x0000001dff1d723e */ /* 0x000fe200000010ff */
[----:B------:R-:W-:Y:S01]  /*6920*/  @P4 STG.E.U16 desc[UR36][R4.64+0x10], R28 ;  /* 0x0000101c04004986 */ /* 0x000fe2000c101524 */
[----:B------:R-:W-:Y:S01]  /*6930*/  ISETP.GT.AND P3, PT, R0, 0x8, P0 ;  /* 0x000000080000780c */ /* 0x000fe20000764270 */
[-C--:B------:R-:W-:Y:S01]  /*6940*/  FMUL R38, R38, R121.reuse ;  /* 0x0000007926267220 */ /* 0x080fe20000400000 */
[----:B------:R-:W-:Y:S01]  /*6950*/  ISETP.GT.AND P0, PT, R3, 0x11, PT ;  /* 0x000000110300780c */ /* 0x000fe20003f04270 */
[----:B------:R-:W-:Y:S01]  /*6960*/  @P5 STG.E.U16 desc[UR36][R4.64+0x12], R29 ;  /* 0x0000121d04005986 */ /* 0x000fe2000c101524 */
        /* <DEDUP_REMOVED lines=268> */
[----:B------:R-:W-:-:S02]  /*7a30*/  F2FP.BF16.F32.PACK_AB R84, RZ, R84 ;  /* 0x00000054ff54723e */ /* 0x000fc400000010ff */
[C---:B------:R-:W-:Y:S01]  /*7a40*/  ISETP.GT.AND P2, PT, R0.reuse, 0x8, P1 ;  /* 0x000000080000780c */ /* 0x040fe20000f44270 */
[----:B------:R-:W-:Y:S01]  /*7a50*/  @P3 STG.E.U16 desc[UR36][R6.64+0xe2], R83 ;  /* 0x0000e25306003986 */ /* 0x000fe2000c101524 */
[C---:B------:R-:W-:Y:S02]  /*7a60*/  ISETP.GT.AND P1, PT, R3.reuse, 0x80, PT ;  /* 0x000000800300780c */ /* 0x040fe40003f24270 */
[----:B------:R-:W-:Y:S01]  /*7a70*/  F2FP.BF16.F32.PACK_AB R85, RZ, R85 ;  /* 0x00000055ff55723e */ /* 0x000fe200000010ff */
[----:B------:R-:W-:Y:S01]  /*7a80*/  @P4 STG.E.U16 desc[UR36][R4.64+0xf0], R84 ;  /* 0x0000f05404004986 */ /* 0x000fe2000c101524 */
[C---:B------:R-:W-:Y:S02]  /*7a90*/  ISETP.GT.AND P3, PT, R0.reuse, 0x8, P0 ;  /* 0x000000080000780c */ /* 0x040fe40000764270 */
[----:B------:R-:W-:Y:S01]  /*7aa0*/  ISETP.GT.AND P0, PT, R3, 0x81, PT ;  /* 0x000000810300780c */ /* 0x000fe20003f04270 */
[----:B------:R-:W-:Y:S01]  /*7ab0*/  @P5 STG.E.U16 desc[UR36][R4.64+0xf2], R85 ;  /* 0x0000f25504005986 */ /* 0x000fe2000c101524 */
[----:B------:R-:W-:-:S02]  /*7ac0*/  ISETP.GT.AND P4, PT, R0, RZ, P1 ;  /* 0x000000ff0000720c */ /* 0x000fc40000f84270 */
[----:B------:R-:W-:Y:S02]  /*7ad0*/  F2FP.BF16.F32.PACK_AB R86, RZ, R86 ;  /* 0x00000056ff56723e */ /* 0x000fe400000010ff */
[C---:B------:R-:W-:Y:S02]  /*7ae0*/  ISETP.GT.AND P5, PT, R0.reuse, RZ, P0 ;  /* 0x000000ff0000720c */ /* 0x040fe400007a4270 */
[----:B------:R-:W-:Y:S01]  /*7af0*/  F2FP.BF16.F32.PACK_AB R87, RZ, R87 ;  /* 0x00000057ff57723e */ /* 0x000fe200000010ff */
[----:B------:R-:W-:Y:S01]  /*7b00*/  @P2 STG.E.U16 desc[UR36][R6.64+0xf0], R86 ;  /* 0x0000f05606002986 */ /* 0x000fe2000c101524 */
[----:B------:R-:W-:Y:S02]  /*7b10*/  F2FP.BF16.F32.PACK_AB R88, RZ, R88 ;  /* 0x00000058ff58723e */ /* 0x000fe400000010ff */
[----:B------:R-:W-:Y:S01]  /*7b20*/  ISETP.GT.AND P2, PT, R0, 0x8, P1 ;  /* 0x000000080000780c */ /* 0x000fe20000f44270 */
[----:B------:R-:W-:Y:S01]  /*7b30*/  @P3 STG.E.U16 desc[UR36][R6.64+0xf2], R87 ;  /* 0x0000f25706003986 */ /* 0x000fe2000c101524 */
[----:B------:R-:W-:-:S02]  /*7b40*/  ISETP.GT.AND P1, PT, R3, 0x88, PT ;  /* 0x000000880300780c */ /* 0x000fc40003f24270 */
[----:B------:R-:W-:Y:S01]  /*7b50*/  F2FP.BF16.F32.PACK_AB R89, RZ, R89 ;  /* 0x00000059ff59723e */ /* 0x000fe200000010ff */
[----:B------:R-:W-:Y:S01]  /*7b60*/  @P4 STG.E.U16 desc[UR36][R4.64+0x100], R88 ;  /* 0x0001005804004986 */ /* 0x000fe2000c101524 */
[C---:B------:R-:W-:Y:S02]  /*7b70*/  ISETP.GT.AND P3, PT, R0.reuse, 0x8, P0 ;  /* 0x000000080000780c */ /* 0x040fe40000764270 */
[----:B------:R-:W-:Y:S01]  /*7b80*/  ISETP.GT.AND P0, PT, R3, 0x89, PT ;  /* 0x000000890300780c */ /* 0x000fe20003f04270 */
[----:B------:R-:W-:Y:S01]  /*7b90*/  @P5 STG.E.U16 desc[UR36][R4.64+0x102], R89 ;  /* 0x0001025904005986 */ /* 0x000fe2000c101524 */
[C---:B------:R-:W-:Y:S02]  /*7ba0*/  ISETP.GT.AND P4, PT, R0.reuse, RZ, P1 ;  /* 0x000000ff0000720c */ /* 0x040fe40000f84270 */
[----:B------:R-:W-:Y:S02]  /*7bb0*/  F2FP.BF16.F32.PACK_AB R90, RZ, R90 ;  /* 0x0000005aff5a723e */ /* 0x000fe400000010ff */
[----:B------:R-:W-:-:S02]  /*7bc0*/  ISETP.GT.AND P5, PT, R0, RZ, P0 ;  /* 0x000000ff0000720c */ /* 0x000fc400007a4270 */
[----:B------:R-:W-:Y:S01]  /*7bd0*/  F2FP.BF16.F32.PACK_AB R91, RZ, R91 ;  /* 0x0000005bff5b723e */ /* 0x000fe200000010ff */
[----:B------:R-:W-:Y:S01]  /*7be0*/  @P2 STG.E.U16 desc[UR36][R6.64+0x100], R90 ;  /* 0x0001005a06002986 */ /* 0x000fe2000c101524 */
[----:B------:R-:W-:Y:S02]  /*7bf0*/  F2FP.BF16.F32.PACK_AB R92, RZ, R92 ;  /* 0x0000005cff5c723e */ /* 0x000fe400000010ff */
[C---:B------:R-:W-:Y:S01]  /*7c00*/  ISETP.GT.AND P2, PT, R0.reuse, 0x8, P1 ;  /* 0x000000080000780c */ /* 0x040fe20000f44270 */
[----:B------:R-:W-:Y:S01]  /*7c10*/  @P3 STG.E.U16 desc[UR36][R6.64+0x102], R91 ;  /* 0x0001025b06003986 */ /* 0x000fe2000c101524 */
[----:B------:R-:W-:Y:S02]  /*7c20*/  ISETP.GT.AND P1, PT, R3, 0x90, PT ;  /* 0x000000900300780c */ /* 0x000fe40003f24270 */
[----:B------:R-:W-:Y:S01]  /*7c30*/  F2FP.BF16.F32.PACK_AB R93, RZ, R93 ;  /* 0x0000005dff5d723e */ /* 0x000fe200000010ff */
[----:B------:R-:W-:Y:S01]  /*7c40*/  @P4 STG.E.U16 desc[UR36][R4.64+0x110], R92 ;  /* 0x0001105c04004986 */ /* 0x000fe2000c101524 */
[----:B------:R-:W-:-:S02]  /*7c50*/  ISETP.GT.AND P3, PT, R0, 0x8, P0 ;  /* 0x000000080000780c */ /* 0x000fc40000764270 */
[----:B------:R-:W-:Y:S01]  /*7c60*/  ISETP.GT.AND P0, PT, R3, 0x91, PT ;  /* 0x000000910300780c */ /* 0x000fe20003f04270 */
[----:B------:R-:W-:Y:S01]  /*7c70*/  @P5 STG.E.U16 desc[UR36][R4.64+0x112], R93 ;  /* 0x0001125d04005986 */ /* 0x000fe2000c101524 */
[C---:B------:R-:W-:Y:S02]  /*7c80*/  ISETP.GT.AND P4, PT, R0.reuse, RZ, P1 ;  /* 0x000000ff0000720c */ /* 0x040fe40000f84270 */
[----:B------:R-:W-:Y:S02]  /*7c90*/  F2FP.BF16.F32.PACK_AB R94, RZ, R94 ;  /* 0x0000005eff5e723e */ /* 0x000fe400000010ff */
[----:B------:R-:W-:Y:S02]  /*7ca0*/  ISETP.GT.AND P5, PT, R0, RZ, P0 ;  /* 0x000000ff0000720c */ /* 0x000fe400007a4270 */
        /* <DEDUP_REMOVED lines=26> */
[----:B------:R-:W-:Y:S02]  /*7e50*/  ISETP.GT.AND P5, PT, R0, RZ, P0 ;  /* 0x000000ff0000720c */ /* 0x000fe400007a4270 */
[----:B------:R-:W-:-:S02]  /*7e60*/  F2FP.BF16.F32.PACK_AB R102, RZ, R102 ;  /* 0x00000066ff66723e */ /* 0x000fc400000010ff */
[----:B------:R-:W-:Y:S02]  /*7e70*/  F2FP.BF16.F32.PACK_AB R103, RZ, R103 ;  /* 0x00000067ff67723e */ /* 0x000fe400000010ff */
[----:B------:R-:W-:Y:S01]  /*7e80*/  F2FP.BF16.F32.PACK_AB R104, RZ, R104 ;  /* 0x00000068ff68723e */ /* 0x000fe200000010ff */
[----:B------:R-:W-:Y:S01]  /*7e90*/  @P2 STG.E.U16 desc[UR36][R6.64+0x130], R102 ;  /* 0x0001306606002986 */ /* 0x000fe2000c101524 */
[----:B------:R-:W-:Y:S02]  /*7ea0*/  F2FP.BF16.F32.PACK_AB R105, RZ, R105 ;  /* 0x00000069ff69723e */ /* 0x000fe400000010ff */
[C---:B------:R-:W-:Y:S01]  /*7eb0*/  ISETP.GT.AND P1, PT, R0.reuse, 0x8, P1 ;  /* 0x000000080000780c */ /* 0x040fe20000f24270 */
[----:B------:R-:W-:Y:S01]  /*7ec0*/  @P3 STG.E.U16 desc[UR36][R6.64+0x132], R103 ;  /* 0x0001326706003986 */ /* 0x000fe2000c101524 */
[----:B------:R-:W-:Y:S02]  /*7ed0*/  ISETP.GT.AND P2, PT, R0, 0x8, P0 ;  /* 0x000000080000780c */ /* 0x000fe40000744270 */
[C---:B------:R-:W-:Y:S01]  /*7ee0*/  ISETP.GT.AND P0, PT, R3.reuse, 0xa9, PT ;  /* 0x000000a90300780c */ /* 0x040fe20003f04270 */
[----:B------:R-:W-:Y:S01]  /*7ef0*/  @P4 STG.E.U16 desc[UR36][R4.64+0x140], R104 ;  /* 0x0001406804004986 */ /* 0x000fe2000c101524 */
[----:B------:R-:W-:-:S02]  /*7f00*/  ISETP.GT.AND P4, PT, R3, 0xa8, PT ;  /* 0x000000a80300780c */ /* 0x000fc40003f84270 */
[----:B------:R-:W-:Y:S01]  /*7f10*/  F2FP.BF16.F32.PACK_AB R106, RZ, R106 ;  /* 0x0000006aff6a723e */ /* 0x000fe200000010ff */
[----:B------:R-:W-:Y:S01]  /*7f20*/  @P5 STG.E.U16 desc[UR36][R4.64+0x142], R105 ;  /* 0x0001426904005986 */ /* 0x000fe2000c101524 */
[C---:B------:R-:W-:Y:S02]  /*7f30*/  ISETP.GT.AND P5, PT, R0.reuse, RZ, P4 ;  /* 0x000000ff0000720c */ /* 0x040fe400027a4270 */
[----:B------:R-:W-:Y:S01]  /*7f40*/  F2FP.BF16.F32.PACK_AB R107, RZ, R107 ;  /* 0x0000006bff6b723e */ /* 0x000fe200000010ff */
[----:B------:R-:W-:Y:S01]  /*7f50*/  @P1 STG.E.U16 desc[UR36][R6.64+0x140], R106 ;  /* 0x0001406a06001986 */ /* 0x000fe2000c101524 */
[----:B------:R-:W-:Y:S02]  /*7f60*/  F2FP.BF16.F32.PACK_AB R108, RZ, R108 ;  /* 0x0000006cff6c723e */ /* 0x000fe400000010ff */
[C---:B------:R-:W-:Y:S01]  /*7f70*/  ISETP.GT.AND P3, PT, R0.reuse, RZ, P0 ;  /* 0x000000ff0000720c */ /* 0x040fe20000764270 */
[----:B------:R-:W-:Y:S01]  /*7f80*/  @P2 STG.E.U16 desc[UR36][R6.64+0x142], R107 ;  /* 0x0001426b06002986 */ /* 0x000fe2000c101524 */
[----:B------:R-:W-:-:S02]  /*7f90*/  ISETP.GT.AND P4, PT, R0, 0x8, P4 ;  /* 0x000000080000780c */ /* 0x000fc40002784270 */
[----:B------:R-:W-:Y:S02]  /*7fa0*/  F2FP.BF16.F32.PACK_AB R109, RZ, R109 ;  /* 0x0000006dff6d723e */ /* 0x000fe400000010ff */
[----:B------:R-:W-:Y:S01]  /*7fb0*/  F2FP.BF16.F32.PACK_AB R110, RZ, R110 ;  /* 0x0000006eff6e723e */ /* 0x000fe200000010ff */
[----:B------:R-:W-:Y:S01]  /*7fc0*/  @P5 STG.E.U16 desc[UR36][R4.64+0x150], R108 ;  /* 0x0001506c04005986 */ /* 0x000fe2000c101524 */
[----:B------:R-:W-:Y:S02]  /*7fd0*/  ISETP.GT.AND P5, PT, R0, 0x8, P0 ;  /* 0x000000080000780c */ /* 0x000fe400007a4270 */
[----:B------:R-:W-:Y:S02]  /*7fe0*/  F2FP.BF16.F32.PACK_AB R111, RZ, R111 ;  /* 0x0000006fff6f723e */ /* 0x000fe400000010ff */
        /* <DEDUP_REMOVED lines=8> */
[----:B------:R-:W-:Y:S02]  /*8070*/  ISETP.GT.AND P5, PT, R0, RZ, P0 ;  /* 0x000000ff0000720c */ /* 0x000fe400007a4270 */
[C---:B------:R-:W-:Y:S02]  /*8080*/  ISETP.GT.AND P2, PT, R3.reuse, 0xb8, PT ;  /* 0x000000b80300780c */ /* 0x040fe40003f44270 */
[----:B------:R-:W-:-:S02]  /*8090*/  ISETP.GT.AND P1, PT, R3, 0xb9, PT ;  /* 0x000000b90300780c */ /* 0x000fc40003f24270 */
[C---:B------:R-:W-:Y:S02]  /*80a0*/  ISETP.GT.AND P3, PT, R0.reuse, 0x8, P3 ;  /* 0x000000080000780c */ /* 0x040fe40001f64270 */
[C---:B------:R-:W-:Y:S01]  /*80b0*/  ISETP.GT.AND P0, PT, R0.reuse, 0x8, P0 ;  /* 0x000000080000780c */ /* 0x040fe20000704270 */
[----:B------:R-:W-:Y:S01]  /*80c0*/  @P4 STG.E.U16 desc[UR36][R4.64+0x160], R112 ;  /* 0x0001607004004986 */ /* 0x000fe2000c101524 */
[C---:B------:R-:W-:Y:S02]  /*80d0*/  ISETP.GT.AND P4, PT, R0.reuse, RZ, P1 ;  /* 0x000000ff0000720c */ /* 0x040fe40000f84270 */
[----:B------:R-:W-:Y:S01]  /*80e0*/  F2FP.BF16.F32.PACK_AB R114, RZ, R114 ;  /* 0x00000072ff72723e */ /* 0x000fe200000010ff */
[----:B------:R-:W-:Y:S01]  /*80f0*/  @P5 STG.E.U16 desc[UR36][R4.64+0x162], R113 ;  /* 0x0001627104005986 */ /* 0x000fe2000c101524 */
[C---:B------:R-:W-:Y:S02]  /*8100*/  ISETP.GT.AND P5, PT, R0.reuse, RZ, P2 ;  /* 0x000000ff0000720c */ /* 0x040fe400017a4270 */
[----:B------:R-:W-:-:S02]  /*8110*/  ISETP.GT.AND P2, PT, R0, 0x8, P2 ;  /* 0x000000080000780c */ /* 0x000fc40001744270 */
[----:B------:R-:W-:Y:S01]  /*8120*/  F2FP.BF16.F32.PACK_AB R115, RZ, R115 ;  /* 0x00000073ff73723e */ /* 0x000fe200000010ff */
[----:B------:R-:W-:Y:S01]  /*8130*/  @P3 STG.E.U16 desc[UR36][R6.64+0x160], R114 ;  /* 0x0001607206003986 */ /* 0x000fe2000c101524 */
[----:B------:R-:W-:Y:S02]  /*8140*/  ISETP.GT.AND P1, PT, R0, 0x8, P1 ;  /* 0x000000080000780c */ /* 0x000fe40000f24270 */
[----:B------:R-:W-:Y:S01]  /*8150*/  F2FP.BF16.F32.PACK_AB R116, RZ, R116 ;  /* 0x00000074ff74723e */ /* 0x000fe200000010ff */
[----:B------:R-:W-:Y:S01]  /*8160*/  @P0 STG.E.U16 desc[UR36][R6.64+0x162], R115 ;  /* 0x0001627306000986 */ /* 0x000fe2000c101524 */
[----:B------:R-:W-:Y:S02]  /*8170*/  F2FP.BF16.F32.PACK_AB R117, RZ, R117 ;  /* 0x00000075ff75723e */ /* 0x000fe400000010ff */
[----:B------:R-:W-:Y:S01]  /*8180*/  F2FP.BF16.F32.PACK_AB R118, RZ, R118 ;  /* 0x00000076ff76723e */ /* 0x000fe200000010ff */
[----:B------:R-:W-:Y:S01]  /*8190*/  @P5 STG.E.U16 desc[UR36][R4.64+0x170], R116 ;  /* 0x0001707404005986 */ /* 0x000fe2000c101524 */
[----:B------:R-:W-:-:S03]  /*81a0*/  F2FP.BF16.F32.PACK_AB R119, RZ, R119 ;  /* 0x00000077ff77723e */ /* 0x000fc600000010ff */
[----:B------:R0:W-:Y:S02]  /*81b0*/  @P4 STG.E.U16 desc[UR36][R4.64+0x172], R117 ;  /* 0x0001727504004986 */ /* 0x0001e4000c101524 */
[----:B0-----:R-:W-:Y:S02]  /*81c0*/  @P2 IMAD.MOV.U32 R4, RZ, RZ, R6 ;  /* 0x000000ffff042224 */ /* 0x001fe400078e0006 */
[----:B------:R-:W-:-:S05]  /*81d0*/  @P2 IMAD.MOV.U32 R5, RZ, RZ, R7 ;  /* 0x000000ffff052224 */ /* 0x000fca00078e0007 */
[----:B------:R0:W-:Y:S04]  /*81e0*/  @P2 STG.E.U16 desc[UR36][R4.64+0x170], R118 ;  /* 0x0001707604002986 */ /* 0x0001e8000c101524 */
[----:B------:R0:W-:Y:S02]  /*81f0*/  @P1 STG.E.U16 desc[UR36][R6.64+0x172], R119 ;  /* 0x0001727706001986 */ /* 0x0001e4000c101524 */
.L_x_228:
[----:B------:R-:W-:Y:S05]  /*8200*/  BSYNC B0 ;  /* 0x0000000000007941 */ /* 0x000fea0003800000 */
.L_x_38:
[----:B0-----:R-:W2:Y:S01]  /*8210*/  LDL.64 R4, [R1] ;  /* 0x0000000001047983 */ /* 0x001ea20000100a00 */
[----:B------:R-:W-:Y:S01]  /*8220*/  ULDC.64 UR4, c[0x0][0x650] ;  /* 0x0001940000047ab9 */ /* 0x000fe20000000a00 */
[----:B------:R-:W-:Y:S02]  /*8230*/  IMAD.U32 R0, RZ, RZ, UR44 ;  /* 0x0000002cff007e24 */ /* 0x000fe4000f8e00ff */
[----:B------:R-:W-:Y:S02]  /*8240*/  IMAD.MOV.U32 R22, RZ, RZ, -0x1 ;  /* 0xffffffffff167424 */ /* 0x000fe400078e00ff */
[----:B------:R0:W-:Y:S01]  /*8250*/  SYNCS.ARRIVE.TRANS64.A1T0 RZ, [R0+UR46], RZ ;  /* 0x000000ff00ff79a7 */ /* 0x0001e2000810002e */
[----:B-----5:R-:W-:Y:S02]  /*8260*/  IMAD.MOV.U32 R18, RZ, RZ, -0x1 ;  /* 0xffffffffff127424 */ /* 0x020fe400078e00ff */
[----:B------:R-:W-:Y:S01]  /*8270*/  IMAD.MOV.U32 R19, RZ, RZ, -0x1 ;  /* 0xffffffffff137424 */ /* 0x000fe200078e00ff */
[----:B0-----:R-:W-:-:S02]  /*8280*/  PRMT R0, RZ, 0x7610, R0 ;  /* 0x00007610ff007816 */ /* 0x001fc40000000000 */
[----:B--2---:R-:W-:-:S05]  /*8290*/  LEA R16, P0, R4, R16, 0x1 ;  /* 0x0000001004107211 */ /* 0x004fca00078008ff */
[----:B------:R-:W-:Y:S01]  /*82a0*/  IMAD.X R17, R132, 0x1, R17, P0 ;  /* 0x0000000184117824 */ /* 0x000fe200000e0611 */
[----:B------:R-:W-:-:S04]  /*82b0*/  ISETP.GE.U32.AND P0, PT, R16, UR4, PT ;  /* 0x0000000410007c0c */ /* 0x000fc8000bf06070 */
[----:B------:R-:W-:-:S13]  /*82c0*/  ISETP.GE.U32.AND.EX P0, PT, R17, UR5, PT, P0 ;  /* 0x0000000511007c0c */ /* 0x000fda000bf06100 */
[----:B------:R-:W-:Y:S05]  /*82d0*/  @P0 BRA `(.L_x_229) ;  /* 0x0000000400500947 */ /* 0x000fea0003800000 */
[----:B------:R-:W0:Y:S01]  /*82e0*/  LDC.64 R10, c[0x0][0x628] ;  /* 0x00018a00ff0a7b82 */ /* 0x000e220000000a00 */
[----:B------:R-:W2:Y:S01]  /*82f0*/  S2R R18, SR_CTAID.X ;  /* 0x0000000000127919 */ /* 0x000ea20000002500 */
[----:B-1-34-:R-:W-:Y:S02]  /*8300*/  IMAD.MOV.U32 R8, RZ, RZ, R16 ;  /* 0x000000ffff087224 */ /* 0x01afe400078e0010 */
[----:B------:R-:W-:Y:S01]  /*8310*/  IMAD.MOV.U32 R9, RZ, RZ, R17 ;  /* 0x000000ffff097224 */ /* 0x000fe200078e0011 */
[----:B------:R-:W1:Y:S03]  /*8320*/  S2R R20, SR_CTAID.Y ;  /* 0x0000000000147919 */ /* 0x000e660000002600 */
[----:B------:R-:W3:Y:S08]  /*8330*/  LDC R0, c[0x0][0x630] ;  /* 0x00018c00ff007b82 */ /* 0x000ef00000000800 */
[----:B------:R-:W4:Y:S01]  /*8340*/  LDC.64 R14, c[0x0][0x620] ;  /* 0x00018800ff0e7b82 */ /* 0x000f220000000a00 */
[----:B0-----:R-:W-:-:S04]  /*8350*/  ISETP.NE.U32.AND P0, PT, R10, RZ, PT ;  /* 0x000000ff0a00720c */ /* 0x001fc80003f05070 */
[----:B------:R-:W-:-:S13]  /*8360*/  ISETP.NE.AND.EX P0, PT, R11, RZ, PT, P0 ;  /* 0x000000ff0b00720c */ /* 0x000fda0003f05300 */
[----:B-1234-:R-:W-:Y:S05]  /*8370*/  @!P0 BRA `(.L_x_230) ;  /* 0x0000000000288947 */ /* 0x01efea0003800000 */
[----:B------:R-:W0:Y:S02]  /*8380*/  LDC R3, c[0x0][0x634] ;  /* 0x00018d00ff037b82 */ /* 0x000e240000000800 */
        /* <DEDUP_REMOVED lines=9> */
.L_x_230:
[----:B------:R-:W0:Y:S01]  /*8420*/  LDC.64 R24, c[0x0][0x640] ;  /* 0x00019000ff187b82 */ /* 0x000e220000000a00 */
[-CC-:B------:R-:W-:Y:S01]  /*8430*/  SHF.R.U64 R19, R8, R0.reuse, R9.reuse ;  /* 0x0000000008137219 */ /* 0x180fe20000001209 */
[----:B------:R-:W-:Y:S01]  /*8440*/  ULDC UR4, c[0x0][0x150] ;  /* 0x0000540000047ab9 */ /* 0x000fe20000000800 */
[----:B------:R-:W-:Y:S02]  /*8450*/  SHF.R.U32.HI R0, RZ, R0, R9 ;  /* 0x00000000ff007219 */ /* 0x000fe40000011609 */
[----:B------:R-:W-:Y:S02]  /*8460*/  IADD3 R3, P0, RZ, -R19, RZ ;  /* 0x80000013ff037210 */ /* 0x000fe40007f1e0ff */
[----:B------:R-:W-:Y:S01]  /*8470*/  I2FP.F32.U32 R7, R18 ;  /* 0x0000001200077245 */ /* 0x000fe20000201000 */
[----:B------:R-:W1:Y:S02]  /*8480*/  LDC R6, c[0x0][0x618] ;  /* 0x00018600ff067b82 */ /* 0x000e640000000800 */
[----:B------:R-:W-:-:S02]  /*8490*/  IMAD.X R5, RZ, RZ, ~R0, P0 ;  /* 0x000000ffff057224 */ /* 0x000fc400000e0e00 */
[----:B------:R-:W-:Y:S01]  /*84a0*/  FMUL R7, R7, UR4 ;  /* 0x0000000407077c20 */ /* 0x000fe20008400000 */
[----:B------:R-:W-:Y:S01]  /*84b0*/  ULDC UR4, c[0x0][0x154] ;  /* 0x0000550000047ab9 */ /* 0x000fe20000000800 */
[-C--:B------:R-:W-:Y:S02]  /*84c0*/  IMAD R0, R5, R14.reuse, RZ ;  /* 0x0000000e05007224 */ /* 0x080fe400078e02ff */
[----:B------:R-:W2:Y:S01]  /*84d0*/  LDC R8, c[0x0][0x608] ;  /* 0x00018200ff087b82 */ /* 0x000ea20000000800 */
[C---:B------:R-:W-:Y:S01]  /*84e0*/  IMAD.WIDE.U32 R4, R3.reuse, R14, R16 ;  /* 0x0000000e03047225 */ /* 0x040fe200078e0010 */
[----:B------:R-:W3:Y:S03]  /*84f0*/  F2I.U32.TRUNC.NTZ R7, R7 ;  /* 0x0000000700077305 */ /* 0x000ee6000020f000 */
[----:B------:R-:W-:Y:S01]  /*8500*/  IMAD R3, R3, R15, R0 ;  /* 0x0000000f03037224 */ /* 0x000fe200078e0200 */
[----:B------:R-:W-:-:S02]  /*8510*/  I2FP.F32.U32 R0, R20 ;  /* 0x0000001400007245 */ /* 0x000fc40000201000 */
[----:B------:R-:W4:Y:S01]  /*8520*/  LDC R22, c[0x0][0x658] ;  /* 0x00019600ff167b82 */ /* 0x000f220000000800 */
[----:B------:R-:W-:Y:S01]  /*8530*/  IMAD.IADD R3, R5, 0x1, R3 ;  /* 0x0000000105037824 */ /* 0x000fe200078e0203 */
[----:B0-----:R-:W-:Y:S01]  /*8540*/  ISETP.NE.U32.AND P0, PT, R24, RZ, PT ;  /* 0x000000ff1800720c */ /* 0x001fe20003f05070 */
[----:B------:R-:W-:-:S03]  /*8550*/  FMUL R0, R0, UR4 ;  /* 0x0000000400007c20 */ /* 0x000fc60008400000 */
[----:B------:R-:W-:Y:S01]  /*8560*/  ISETP.NE.AND.EX P0, PT, R25, RZ, PT, P0 ;  /* 0x000000ff1900720c */ /* 0x000fe20003f05300 */
[----:B------:R0:W0:Y:S01]  /*8570*/  F2I.U32.TRUNC.NTZ R14, R0 ;  /* 0x00000000000e7305 */ /* 0x000022000020f000 */
[----:B------:R-:W5:Y:S01]  /*8580*/  LDC R9, c[0x0][0x144] ;  /* 0x00005100ff097b82 */ /* 0x000f620000000800 */
[-C--:B-1----:R-:W-:Y:S01]  /*8590*/  SHF.R.U64 R10, R4, R6.reuse, R3 ;  /* 0x00000006040a7219 */ /* 0x082fe20000001203 */
[----:B---3--:R-:W-:Y:S01]  /*85a0*/  IMAD.MOV R7, RZ, RZ, -R7 ;  /* 0x000000ffff077224 */ /* 0x008fe200078e0a07 */
[----:B------:R-:W-:-:S05]  /*85b0*/  SHF.R.U32.HI R3, RZ, R6, R3 ;  /* 0x00000006ff037219 */ /* 0x000fca0000011603 */
[----:B------:R-:W1:Y:S01]  /*85c0*/  LDC R15, c[0x0][0x148] ;  /* 0x00005200ff0f7b82 */ /* 0x000e620000000800 */
[-CC-:B--2---:R-:W-:Y:S02]  /*85d0*/  SHF.R.U64 R12, R10, R8.reuse, R3.reuse ;  /* 0x000000080a0c7219 */ /* 0x184fe40000001203 */
[----:B------:R-:W-:-:S05]  /*85e0*/  SHF.R.U32.HI R3, RZ, R8, R3 ;  /* 0x00000008ff037219 */ /* 0x000fca0000011603 */
[----:B------:R-:W2:Y:S01]  /*85f0*/  LDC R21, c[0x0][0x600] ;  /* 0x00018000ff157b82 */ /* 0x000ea20000000800 */
[-CC-:B----4-:R-:W-:Y:S02]  /*8600*/  SHF.R.U64 R13, R12, R22.reuse, R3.reuse ;  /* 0x000000160c0d7219 */ /* 0x190fe40000001203 */
[----:B------:R-:W-:-:S03]  /*8610*/  SHF.R.U32.HI R5, RZ, R22, R3 ;  /* 0x00000016ff057219 */ /* 0x000fc60000011603 */
[----:B------:R-:W-:Y:S02]  /*8620*/  IMAD.MOV.U32 R4, RZ, RZ, R13 ;  /* 0x000000ffff047224 */ /* 0x000fe400078e000d */
[----:B------:R-:W3:Y:S01]  /*8630*/  LDC R26, c[0x0][0x648] ;  /* 0x00019200ff1a7b82 */ /* 0x000ee20000000800 */
[----:B-----5:R-:W-:-:S07]  /*8640*/  IMAD R22, R9, R7, R18 ;  /* 0x0000000709167224 */ /* 0x020fce00078e0212 */
[----:B------:R-:W4:Y:S08]  /*8650*/  LDC R27, c[0x0][0x638] ;  /* 0x00018e00ff1b7b82 */ /* 0x000f300000000800 */
[----:B------:R-:W0:Y:S01]  /*8660*/  LDC R28, c[0x0][0x610] ;  /* 0x00018400ff1c7b82 */ /* 0x000e220000000800 */
[----:B-1----:R-:W-:Y:S05]  /*8670*/  @!P0 BRA `(.L_x_231) ;  /* 0x0000000000288947 */ /* 0x002fea0003800000 */
        /* <DEDUP_REMOVED lines=10> */
.L_x_231:
[----:B------:R-:W-:Y:S01]  /*8720*/  ISETP.NE.AND P0, PT, R2, 0x1, PT ;  /* 0x000000010200780c */ /* 0x000fe20003f05270 */
[----:B0-----:R-:W-:Y:S01]  /*8730*/  IMAD.MOV R14, RZ, RZ, -R14 ;  /* 0x000000ffff0e7224 */ /* 0x001fe200078e0a0e */
[----:B---3--:R-:W-:Y:S01]  /*8740*/  SHF.R.U64 R0, R4, R26, R5 ;  /* 0x0000001a04007219 */ /* 0x008fe20000001205 */
[----:B--2---:R-:W-:Y:S01]  /*8750*/  VIADD R5, R21, 0xffffffff ;  /* 0xffffffff15057836 */ /* 0x004fe20000000000 */
[----:B------:R-:W-:-:S03]  /*8760*/  LOP3.LUT R3, R12, R133, RZ, 0xc0, !PT ;  /* 0x000000850c037212 */ /* 0x000fc600078ec0ff */
[----:B------:R-:W-:Y:S01]  /*8770*/  IMAD.MOV R4, RZ, RZ, -R0 ;  /* 0x000000ffff047224 */ /* 0x000fe200078e0a00 */
[----:B------:R-:W-:Y:S01]  /*8780*/  LOP3.LUT R5, R10, R5, RZ, 0xc0, !PT ;  /* 0x000000050a057212 */ /* 0x000fe200078ec0ff */
[----:B------:R-:W-:Y:S02]  /*8790*/  IMAD R3, R128, R0, R3 ;  /* 0x0000000080037224 */ /* 0x000fe400078e0203 */
[----:B----4-:R-:W-:Y:S02]  /*87a0*/  IMAD R0, R4, R27, R13 ;  /* 0x0000001b04007224 */ /* 0x010fe400078e020d */
[----:B------:R-:W-:Y:S02]  /*87b0*/  @P0 IMAD R22, R15, R14, R20 ;  /* 0x0000000e0f160224 */ /* 0x000fe400078e0214 */
[----:B------:R-:W-:Y:S02]  /*87c0*/  IMAD.MOV.U32 R4, RZ, RZ, 0x1 ;  /* 0x00000001ff047424 */ /* 0x000fe400078e00ff */
[----:B------:R-:W-:-:S02]  /*87d0*/  IMAD R22, R3, R28, R22 ;  /* 0x0000001c03167224 */ /* 0x000fc400078e0216 */
[----:B------:R-:W-:Y:S01]  /*87e0*/  IMAD R3, R0, R21, R5 ;  /* 0x0000001500037224 */ /* 0x000fe200078e0205 */
[----:B------:R-:W-:-:S04]  /*87f0*/  PRMT R0, R4, 0x7610, R0 ;  /* 0x0000761004007816 */ /* 0x000fc80000000000 */
[----:B------:R-:W-:Y:S02]  /*8800*/  SEL R18, R3, R22, !P0 ;  /* 0x0000001603127207 */ /* 0x000fe40004000000 */
[----:B------:R-:W-:-:S07]  /*8810*/  SEL R22, R22, R3, !P0 ;  /* 0x0000000316167207 */ /* 0x000fce0004000000 */
.L_x_229:
[----:B------:R-:W-:Y:S02]  /*8820*/  LOP3.LUT P0, RZ, R0, 0xff, RZ, 0xc0, !PT ;  /* 0x000000ff00ff7812 */ /* 0x000fe4000780c0ff */
[----:B------:R-:W-:-:S11]  /*8830*/  LOP3.LUT R136, R136, 0x1, RZ, 0x3c, !PT ;  /* 0x0000000188887812 */ /* 0x000fd600078e3cff */
[----:B------:R-:W-:Y:S05]  /*8840*/  @P0 BRA `(.L_x_232) ;  /* 0xffffff8c00e00947 */ /* 0x000fea000383ffff */
[----:B------:R-:W-:Y:S05]  /*8850*/  EXIT ;  /* 0x000000000000794d */ /* 0x000fea0003800000 */
.L_x_17:
[----:B------:R-:W-:-:S08]  /*8860*/  ISETP.NE.AND P0, PT, R14, RZ, PT ;  /* 0x000000ff0e00720c */ /* 0x000fd00003f05270 */
[----:B0-----:R-:W0:-:S00]  /*8870*/  USETMAXREG.DEALLOC.CTAPOOL 0x28 ;  /* 0x00000028000079c8 */ /* 0x001e0000080e0500 */
[----:B------:R-:W-:Y:S05]  /*8880*/  @P0 EXIT ;  /* 0x000000000000094d */ /* 0x000fea0003800000 */
[----:B0-----:R-:W-:Y:S01]  /*8890*/  LOP3.LUT P0, RZ, R8, 0xff, RZ, 0xc0, !PT ;  /* 0x000000ff08ff7812 */ /* 0x001fe2000780c0ff */
[----:B------:R-:W-:Y:S02]  /*88a0*/  IMAD.MOV.U32 R3, RZ, RZ, 0x1 ;  /* 0x00000001ff037424 */ /* 0x000fe400078e00ff */
[----:B------:R-:W-:-:S10]  /*88b0*/  IMAD.MOV.U32 R8, RZ, RZ, RZ ;  /* 0x000000ffff087224 */ /* 0x000fd400078e00ff */
[----:B------:R-:W-:Y:S05]  /*88c0*/  @!P0 BRA `(.L_x_233) ;  /* 0x0000000c002c8947 */ /* 0x000fea0003800000 */
[----:B------:R-:W0:Y:S01]  /*88d0*/  S2R R11, SR_CgaCtaId ;  /* 0x00000000000b7919 */ /* 0x000e220000008800 */
[----:B------:R-:W-:Y:S01]  /*88e0*/  LOP3.LUT P0, RZ, R5, 0x1f, RZ, 0xc0, !PT ;  /* 0x0000001f05ff7812 */ /* 0x000fe2000780c0ff */
[----:B------:R-:W-:Y:S01]  /*88f0*/  ULDC UR5, c[0x0][0x658] ;  /* 0x0001960000057ab9 */ /* 0x000fe20000000800 */
[----:B------:R-:W-:Y:S01]  /*8900*/  UMOV UR6, 0xffffffff ;  /* 0xffffffff00067882 */ /* 0x000fe20000000000 */
[----:B------:R-:W-:Y:S01]  /*8910*/  BSSY B0, `(.L_x_233) ;  /* 0x00000c6000007945 */ /* 0x000fe20003800000 */
[----:B------:R-:W-:Y:S01]  /*8920*/  USHF.L.U32 UR6, UR6, UR5, URZ ;  /* 0x0000000506067299 */ /* 0x000fe2000800063f */
[C---:B------:R-:W-:Y:S01]  /*8930*/  ISETP.NE.AND P2, PT, R4.reuse, RZ, PT ;  /* 0x000000ff0400720c */ /* 0x040fe20003f45270 */
[----:B------:R-:W-:Y:S01]  /*8940*/  IMAD.MOV.U32 R10, RZ, RZ, 0x1 ;  /* 0x00000001ff0a7424 */ /* 0x000fe200078e00ff */
[----:B------:R-:W-:Y:S01]  /*8950*/  ISETP.NE.OR P0, PT, R4, RZ, !P0 ;  /* 0x000000ff0400720c */ /* 0x000fe20004705670 */
[----:B------:R-:W-:Y:S01]  /*8960*/  IMAD.MOV.U32 R3, RZ, RZ, 0x1 ;  /* 0x00000001ff037424 */ /* 0x000fe200078e00ff */
[----:B------:R-:W-:Y:S01]  /*8970*/  LOP3.LUT R9, R23, 0x2, RZ, 0xfc, !PT ;  /* 0x0000000217097812 */ /* 0x000fe200078efcff */
[----:B------:R-:W-:Y:S01]  /*8980*/  IMAD.MOV.U32 R8, RZ, RZ, RZ ;  /* 0x000000ffff087224 */ /* 0x000fe200078e00ff */
[----:B------:R-:W-:Y:S01]  /*8990*/  ULDC UR4, c[0x0][0x600] ;  /* 0x0001800000047ab9 */ /* 0x000fe20000000800 */
[----:B------:R-:W-:Y:S01]  /*89a0*/  UMOV UR7, 0x1 ;  /* 0x0000000100077882 */ /* 0x000fe20000000000 */
[----:B------:R-:W-:-:S02]  /*89b0*/  UIADD3 UR19, UR40, 0x1, URZ ;  /* 0x0000000128137890 */ /* 0x000fc4000fffe03f */
[----:B------:R-:W-:Y:S02]  /*89c0*/  UIADD3 UR15, UR4, -0x1, URZ ;  /* 0xffffffff040f7890 */ /* 0x000fe4000fffe03f */
[----:B------:R-:W-:Y:S02]  /*89d0*/  USHF.L.U32 UR17, UR7, UR5, URZ ;  /* 0x0000000507117299 */ /* 0x000fe4000800063f */
[----:B------:R-:W-:Y:S01]  /*89e0*/  ULOP3.LUT UR16, URZ, UR6, URZ, 0x33, !UPT ;  /* 0x000000063f107292 */ /* 0x000fe2000f8e333f */
[----:B------:R-:W-:Y:S01]  /*89f0*/  ULDC.64 UR20, c[0x0][0x198] ;  /* 0x0000660000147ab9 */ /* 0x000fe20000000a00 */
[----:B0-----:R-:W-:-:S10]  /*8a00*/  LOP3.LUT R11, R11, 0x1, RZ, 0xc0, !PT ;  /* 0x000000010b0b7812 */ /* 0x001fd400078ec0ff */
.L_x_245:
[----:B------:R-:W-:-:S03]  /*8a10*/  UMOV UR4, 0xffffffff ;  /* 0xffffffff00047882 */ /* 0x000fc60000000000 */
[----:B------:R-:W-:Y:S05]  /*8a20*/  BRA.DIV UR4, `(.L_x_234) ;  /* 0x00000012045c7947 */ /* 0x000fea000b800000 */
[----:B------:R-:W-:-:S13]  /*8a30*/  ELECT P6, URZ, PT ;  /* 0x00000000003f782f */ /* 0x000fda00038c0000 */
.L_x_261:
[----:B------:R-:W0:Y:S01]  /*8a40*/  LDC R4, c[0x0][0x28c] ;  /* 0x0000a300ff047b82 */ /* 0x000e220000000800 */
[----:B------:R-:W-:Y:S01]  /*8a50*/  BSSY B1, `(.L_x_235) ;  /* 0x000003b000017945 */ /* 0x000fe20003800000 */
[----:B0-----:R-:W-:-:S13]  /*8a60*/  ISETP.LT.OR P6, PT, R4, 0x1, !P6 ;  /* 0x000000010400780c */ /* 0x001fda00077c1670 */
[----:B------:R-:W-:Y:S05]  /*8a70*/  @P6 BRA `(.L_x_236) ;  /* 0x0000000000e06947 */ /* 0x000fea0003800000 */
[----:B------:R-:W-:Y:S02]  /*8a80*/  IMAD R18, R18, 0x2, R11 ;  /* 0x0000000212127824 */ /* 0x000fe400078e020b */
[----:B------:R-:W-:Y:S02]  /*8a90*/  IMAD.SHL.U32 R22, R22, 0x40, RZ ;  /* 0x0000004016167824 */ /* 0x000fe400078e00ff */
[----:B------:R-:W-:Y:S02]  /*8aa0*/  IMAD.MOV.U32 R14, RZ, RZ, RZ ;  /* 0x000000ffff0e7224 */ /* 0x000fe400078e00ff */
[----:B------:R-:W-:Y:S02]  /*8ab0*/  IMAD.U32 R15, RZ, RZ, UR19 ;  /* 0x00000013ff0f7e24 */ /* 0x000fe4000f8e00ff */
[----:B------:R-:W-:Y:S02]  /*8ac0*/  IMAD.MOV.U32 R4, RZ, RZ, R3 ;  /* 0x000000ffff047224 */ /* 0x000fe400078e0003 */
[----:B------:R-:W-:-:S02]  /*8ad0*/  IMAD.MOV.U32 R6, RZ, RZ, R8 ;  /* 0x000000ffff067224 */ /* 0x000fc400078e0008 */
[----:B------:R-:W-:-:S07]  /*8ae0*/  IMAD R18, R18, 0x60, RZ ;  /* 0x0000006012127824 */ /* 0x000fce00078e02ff */
.L_x_240:
[----:B------:R-:W0:Y:S01]  /*8af0*/  S2R R12, SR_CgaCtaId ;  /* 0x00000000000c7919 */ /* 0x000e220000008800 */
[----:B------:R-:W-:Y:S01]  /*8b00*/  MOV R5, 0x400 ;  /* 0x0000040000057802 */ /* 0x000fe20000000f00 */
[----:B------:R-:W1:Y:S03]  /*8b10*/  @!P2 LDC R7, c[0x0][0x500] ;  /* 0x00014000ff07ab82 */ /* 0x000e660000000800 */
[----:B0-----:R-:W-:Y:S02]  /*8b20*/  LEA R13, R12, R5, 0x18 ;  /* 0x000000050c0d7211 */ /* 0x001fe400078ec0ff */
[----:B------:R-:W-:-:S03]  /*8b30*/  SHF.L.U32 R5, R4, 0x1f, RZ ;  /* 0x0000001f04057819 */ /* 0x000fc600000006ff */
[----:B------:R-:W-:-:S04]  /*8b40*/  IMAD R12, R6, 0x8, R13 ;  /* 0x00000008060c7824 */ /* 0x000fc800078e020d */
[----:B------:R-:W0:Y:S02]  /*8b50*/  SYNCS.PHASECHK.TRANS64.TRYWAIT P1, [R12+URZ+0x38], R5 ;  /* 0x000038050c0075a7 */ /* 0x000e24000802017f */
[----:B01----:R-:W-:Y:S05]  /*8b60*/  @!P1 BRA `(.L_x_237) ;  /* 0x00000010002c9947 */ /* 0x003fea0003800000 */
.L_x_262:
[----:B0-----:R-:W-:Y:S01]  /*8b70*/  PRMT R5, R9, 0x9910, RZ ;  /* 0x0000991009057816 */ /* 0x001fe200000000ff */
[----:B------:R0:W-:Y:S03]  /*8b80*/  @!P2 SYNCS.ARRIVE.TRANS64 RZ, [R12+URZ], R7 ;  /* 0x000000070cffa9a7 */ /* 0x0001e6000800003f */
[----:B------:R-:W-:-:S13]  /*8b90*/  ISETP.NE.AND P1, PT, R5, 0x2, PT ;  /* 0x000000020500780c */ /* 0x000fda0003f25270 */
[----:B0-----:R-:W-:Y:S05]  /*8ba0*/  @P1 BRA `(.L_x_238) ;  /* 0x0000000000041947 */ /* 0x001fea0003800000 */
[----:B------:R-:W-:Y:S01]  /*8bb0*/  BPT.TRAP 0x1 ;  /* 0x000000040000795c */ /* 0x000fe20000300000 */
.L_x_238:
[----:B------:R-:W-:Y:S05]  /*8bc0*/  @P0 BRA `(.L_x_239) ;  /* 0x0000000000040947 */ /* 0x000fea0003800000 */
[----:B------:R-:W-:Y:S01]  /*8bd0*/  BPT.TRAP 0x1 ;  /* 0x000000040000795c */ /* 0x000fe20000300000 */
.L_x_239:
[----:B------:R-:W-:Y:S01]  /*8be0*/  IMAD R5, R6, 0x2, R11 ;  /* 0x0000000206057824 */ /* 0x000fe200078e020b */
[----:B------:R-:W-:Y:S01]  /*8bf0*/  R2UR UR9, R12 ;  /* 0x000000000c0972ca */ /* 0x000fe200000e0000 */
[--C-:B------:R-:W-:Y:S01]  /*8c00*/  IMAD R7, R6, 0x2000, R13.reuse ;  /* 0x0000200006077824 */ /* 0x100fe200078e020d */
[----:B------:R-:W-:Y:S01]  /*8c10*/  UIADD3 UR4, UP0, UR20, 0xf0, URZ ;  /* 0x000000f014047890 */ /* 0x000fe2000ff1e03f */
[----:B------:R-:W-:Y:S01]  /*8c20*/  IMAD R5, R5, 0x1800, RZ ;  /* 0x0000180005057824 */ /* 0x000fe200078e02ff */
[----:B------:R-:W-:Y:S01]  /*8c30*/  R2UR UR11, R22 ;  /* 0x00000000160b72ca */ /* 0x000fe200000e0000 */
[----:B------:R-:W-:Y:S01]  /*8c40*/  VIADD R15, R15, 0xffffffff ;  /* 0xffffffff0f0f7836 */ /* 0x000fe20000000000 */
[----:B------:R-:W-:Y:S01]  /*8c50*/  R2UR UR5, R7 ;  /* 0x00000000070572ca */ /* 0x000fe200000e0000 */
[----:B------:R-:W-:Y:S01]  /*8c60*/  IMAD R5, R5, 0x2, R13 ;  /* 0x0000000205057824 */ /* 0x000fe200078e020d */
[----:B------:R-:W-:Y:S01]  /*8c70*/  R2UR UR10, R14 ;  /* 0x000000000e0a72ca */ /* 0x000fe200000e0000 */
[----:B------:R-:W-:Y:S01]  /*8c80*/  UIADD3 UR22, UP1, UR20, 0x1f0, URZ ;  /* 0x000001f014167890 */ /* 0x000fe2000ff3e03f */
[----:B------:R-:W-:Y:S01]  /*8c90*/  R2UR UR12, R19 ;  /* 0x00000000130c72ca */ /* 0x000fe200000e0000 */
[----:B------:R-:W-:Y:S01]  /*8ca0*/  VIADD R6, R6, 0x1 ;  /* 0x0000000106067836 */ /* 0x000fe20000000000 */
[----:B------:R-:W-:Y:S01]  /*8cb0*/  R2UR UR8, R5 ;  /* 0x00000000050872ca */ /* 0x000fe200000e0000 */
[----:B------:R-:W-:Y:S01]  /*8cc0*/  UIADD3.X UR23, URZ, UR21, URZ, UP1, !UPT ;  /* 0x000000153f177290 */ /* 0x000fe20008ffe43f */
[----:B------:R-:W-:Y:S01]  /*8cd0*/  R2UR UR18, R18 ;  /* 0x00000000121272ca */ /* 0x000fe200000e0000 */
[----:B------:R-:W-:Y:S01]  /*8ce0*/  UMOV UR6, 0x0 ;  /* 0x0000000000067882 */ /* 0x000fe20000000000 */
[----:B------:R-:W-:Y:S01]  /*8cf0*/  ISETP.GT.AND P3, PT, R15, 0x1, PT ;  /* 0x000000010f00780c */ /* 0x000fe20003f64270 */
[----:B------:R-:W-:Y:S01]  /*8d00*/  UMOV UR7, 0x10000000 ;  /* 0x1000000000077882 */ /* 0x000fe20000000000 */
[----:B------:R-:W-:Y:S01]  /*8d10*/  ISETP.NE.AND P1, PT, R6, 0x7, PT ;  /* 0x000000070600780c */ /* 0x000fe20003f25270 */
[----:B------:R-:W-:Y:S01]  /*8d20*/  UIADD3 UR13, UR5, 0x180, URZ ;  /* 0x00000180050d7890 */ /* 0x000fe2000fffe03f */
[----:B------:R-:W-:Y:S01]  /*8d30*/  VIADD R14, R14, 0x40 ;  /* 0x000000400e0e7836 */ /* 0x000fe20000000000 */
[----:B------:R-:W-:Y:S01]  /*8d40*/  UIADD3.X UR5, URZ, UR21, URZ, UP0, !UPT ;  /* 0x000000153f057290 */ /* 0x000fe200087fe43f */
[----:B------:R-:W-:Y:S01]  /*8d50*/  SEL R5, RZ, 0x1, P1 ;  /* 0x00000001ff057807 */ /* 0x000fe20000800000 */
[----:B------:R-:W-:Y:S01]  /*8d60*/  UMOV UR24, 0x30000 ;  /* 0x0003000000187882 */ /* 0x000fe20000000000 */
[----:B------:R-:W-:Y:S01]  /*8d70*/  SEL R6, R6, RZ, P1 ;  /* 0x000000ff06067207 */ /* 0x000fe20000800000 */
[----:B------:R-:W-:Y:S01]  /*8d80*/  UIADD3 UR14, UR8, 0xe180, URZ ;  /* 0x0000e180080e7890 */ /* 0x000fe2000fffe03f */
[----:B------:R-:W-:-:S02]  /*8d90*/  LOP3.LUT R4, R4, R5, RZ, 0x3c, !PT ;  /* 0x0000000504047212 */ /* 0x000fc400078e3cff */
[----:B------:R-:W-:Y:S02]  /*8da0*/  UMOV UR8, UR13 ;  /* 0x0000000d00087c82 */ /* 0x000fe40008000000 */
[----:B------:R0:W-:Y:S02]  /*8db0*/  UTMALDG.3D [UR8], [UR4], desc[UR6] ;  /* 0x00000608040075b4 */ /* 0x0001e40008011000 */
[----:B0-----:R-:W-:Y:S01]  /*8dc0*/  UMOV UR8, UR14 ;  /* 0x0000000e00087c82 */ /* 0x001fe20008000000 */
[----:B------:R-:W-:Y:S02]  /*8dd0*/  UMOV UR11, UR18 ;  /* 0x00000012000b7c82 */ /* 0x000fe40008000000 */
[----:B------:R0:W-:Y:S02]  /*8de0*/  UTMALDG.3D.MULTICAST [UR8], [UR22], UR24, desc[UR6] ;  /* 0x00000608160073b4 */ /* 0x0001e40008011818 */
[----:B0-----:R-:W-:Y:S05]  /*8df0*/  @P3 BRA `(.L_x_240) ;  /* 0xfffffffc003c3947 */ /* 0x001fea000383ffff */
.L_x_236:
[----:B------:R-:W-:Y:S05]  /*8e00*/  BSYNC B1 ;  /* 0x0000000000017941 */ /* 0x000fea0003800000 */
.L_x_235:
[----:B------:R-:W2:Y:S01]  /*8e10*/  LDL.64 R20, [R1] ;  /* 0x0000000001147983 */ /* 0x000ea20000100a00 */
[----:B------:R-:W-:Y:S01]  /*8e20*/  LOP3.LUT P4, RZ, R10, 0xff, RZ, 0xc0, !PT ;  /* 0x000000ff0aff7812 */ /* 0x000fe2000788c0ff */
[----:B------:R-:W-:Y:S01]  /*8e30*/  VIADD R13, R8, UR40 ;  /* 0x00000028080d7c36 */ /* 0x000fe20008000000 */
[----:B------:R-:W-:Y:S01]  /*8e40*/  ULDC.64 UR4, c[0x0][0x650] ;  /* 0x0001940000047ab9 */ /* 0x000fe20000000a00 */
[----:B------:R-:W-:Y:S01]  /*8e50*/  IMAD.U32 R8, RZ, RZ, UR40 ;  /* 0x00000028ff087e24 */ /* 0x000fe2000f8e00ff */
[----:B------:R-:W-:Y:S01]  /*8e60*/  UISETP.GE.U32.AND UP0, UPT, UR40, 0x7, UPT ;  /* 0x000000072800788c */ /* 0x000fe2000bf06070 */
[C---:B------:R-:W-:Y:S01]  /*8e70*/  IMAD.WIDE.U32 R4, R13.reuse, 0x24924925, RZ ;  /* 0x249249250d047825 */ /* 0x040fe200078e00ff */
[----:B------:R-:W-:Y:S01]  /*8e80*/  ISETP.GT.U32.AND P1, PT, R13, 0x6, PT ;  /* 0x000000060d00780c */ /* 0x000fe20003f24070 */
[----:B------:R-:W-:Y:S01]  /*8e90*/  BSSY B1, `(.L_x_241) ;  /* 0x000006b000017945 */ /* 0x000fe20003800000 */
[----:B------:R-:W-:Y:S01]  /*8ea0*/  PRMT R10, RZ, 0x7610, R10 ;  /* 0x00007610ff0a7816 */ /* 0x000fe2000000000a */
[----:B------:R-:W-:Y:S01]  /*8eb0*/  IMAD.MOV.U32 R22, RZ, RZ, -0x1 ;  /* 0xffffffffff167424 */ /* 0x000fe200078e00ff */
[----:B------:R-:W-:Y:S01]  /*8ec0*/  ISETP.LT.U32.AND P1, PT, R8, 0x7, P1 ;  /* 0x000000070800780c */ /* 0x000fe20000f21070 */
[----:B------:R-:W-:Y:S01]  /*8ed0*/  IMAD.MOV.U32 R18, RZ, RZ, -0x1 ;  /* 0xffffffffff127424 */ /* 0x000fe200078e00ff */
[----:B------:R-:W-:Y:S01]  /*8ee0*/  PLOP3.LUT P3, PT, PT, PT, UP0, 0x80, 0x0 ;  /* 0x000000000000781c */ /* 0x000fe20003f6f008 */
[----:B------:R-:W0:Y:S01]  /*8ef0*/  @P4 S2R R7, SR_CgaCtaId ;  /* 0x0000000000074919 */ /* 0x000e220000008800 */
[----:B------:R-:W-:Y:S01]  /*8f00*/  SEL R4, RZ, 0x1, !P1 ;  /* 0x00000001ff047807 */ /* 0x000fe20004800000 */
[----:B------:R-:W-:Y:S01]  /*8f10*/  IMAD.MOV.U32 R19, RZ, RZ, -0x1 ;  /* 0xffffffffff137424 */ /* 0x000fe200078e00ff */
[----:B------:R-:W-:-:S02]  /*8f20*/  @P4 MOV R6, 0x400 ;  /* 0x0000040000064802 */ /* 0x000fc40000000f00 */
[----:B------:R-:W-:Y:S02]  /*8f30*/  LOP3.LUT R3, R3, R4, RZ, 0x3c, !PT ;  /* 0x0000000403037212 */ /* 0x000fe400078e3cff */
[----:B------:R-:W-:Y:S02]  /*8f40*/  PRMT R4, RZ, 0x7610, R4 ;  /* 0x00007610ff047816 */ /* 0x000fe40000000004 */
[----:B0-----:R-:W-:Y:S01]  /*8f50*/  @P4 LEA R6, R7, R6, 0x18 ;  /* 0x0000000607064211 */ /* 0x001fe200078ec0ff */
[----:B------:R-:W-:-:S03]  /*8f60*/  IMAD.IADD R7, R13, 0x1, -R5 ;  /* 0x000000010d077824 */ /* 0x000fc600078e0a05 */
[----:B------:R0:W-:Y:S02]  /*8f70*/  @P4 SYNCS.ARRIVE.TRANS64.A1T0 RZ, [R6+URZ+0xa8], RZ ;  /* 0x0000a8ff06ff49a7 */ /* 0x0001e4000810003f */
[----:B------:R-:W-:-:S04]  /*8f80*/  LEA.HI R7, R7, R5, RZ, 0x1f ;  /* 0x0000000507077211 */ /* 0x000fc800078ff8ff */
[----:B------:R-:W-:-:S04]  /*8f90*/  SHF.R.U32.HI R8, RZ, 0x2, R7 ;  /* 0x00000002ff087819 */ /* 0x000fc80000011607 */
[----:B------:R-:W-:Y:S01]  /*8fa0*/  @P3 LOP3.LUT R3, R3, 0x1, R8, 0x78, !PT ;  /* 0x0000000103033812 */ /* 0x000fe200078e7808 */
[----:B------:R-:W-:Y:S01]  /*8fb0*/  IMAD R8, R8, -0x7, R13 ;  /* 0xfffffff908087824 */ /* 0x000fe200078e020d */
[----:B--2---:R-:W-:-:S05]  /*8fc0*/  IADD3 R16, P1, R16, R20, RZ ;  /* 0x0000001410107210 */ /* 0x004fca0007f3e0ff */
[----:B------:R-:W-:Y:S01]  /*8fd0*/  IMAD.X R17, R17, 0x1, R0, P1 ;  /* 0x0000000111117824 */ /* 0x000fe200008e0600 */
[----:B------:R-:W-:-:S04]  /*8fe0*/  ISETP.GE.U32.AND P1, PT, R16, UR4, PT ;  /* 0x0000000410007c0c */ /* 0x000fc8000bf26070 */
[----:B------:R-:W-:-:S13]  /*8ff0*/  ISETP.GE.U32.AND.EX P1, PT, R17, UR5, PT, P1 ;  /* 0x0000000511007c0c */ /* 0x000fda000bf26110 */
[----:B0-----:R-:W-:Y:S05]  /*9000*/  @P1 BRA `(.L_x_242) ;  /* 0x00000004004c1947 */ /* 0x001fea0003800000 */
[----:B------:R-:W0:Y:S01]  /*9010*/  S2R R13, SR_CTAID.X ;  /* 0x00000000000d7919 */ /* 0x000e220000002500 */
[----:B------:R-:W-:Y:S01]  /*9020*/  ULDC.64 UR4, c[0x0][0x628] ;  /* 0x00018a0000047ab9 */ /* 0x000fe20000000a00 */
[----:B------:R-:W1:Y:S01]  /*9030*/  LDC R14, c[0x0][0x144] ;  /* 0x00005100ff0e7b82 */ /* 0x000e620000000800 */
[----:B------:R-:W-:Y:S01]  /*9040*/  ISETP.NE.U32.AND P1, PT, RZ, UR4, PT ;  /* 0x00000004ff007c0c */ /* 0x000fe2000bf25070 */
[----:B------:R-:W2:Y:S01]  /*9050*/  S2R R12, SR_CTAID.Y ;  /* 0x00000000000c7919 */ /* 0x000ea20000002600 */
[----:B------:R-:W-:Y:S01]  /*9060*/  ULDC UR7, c[0x0][0x630] ;  /* 0x00018c0000077ab9 */ /* 0x000fe20000000800 */
[----:B------:R-:W-:Y:S01]  /*9070*/  ULDC UR8, c[0x0][0x150] ;  /* 0x0000540000087ab9 */ /* 0x000fe20000000800 */
[----:B------:R-:W-:Y:S01]  /*9080*/  ISETP.NE.AND.EX P1, PT, RZ, UR5, PT, P1 ;  /* 0x00000005ff007c0c */ /* 0x000fe2000bf25310 */
[----:B------:R-:W-:Y:S02]  /*9090*/  IMAD.MOV.U32 R4, RZ, RZ, R16 ;  /* 0x000000ffff047224 */ /* 0x000fe400078e0010 */
[----:B------:R-:W-:Y:S01]  /*90a0*/  IMAD.MOV.U32 R5, RZ, RZ, R17 ;  /* 0x000000ffff057224 */ /* 0x000fe200078e0011 */
[----:B0-----:R-:W-:-:S09]  /*90b0*/  I2FP.F32.U32 R18, R13 ;  /* 0x0000000d00127245 */ /* 0x001fd20000201000 */
[----:B------:R-:W-:Y:S05]  /*90c0*/  @!P1 BRA `(.L_x_243) ;  /* 0x0000000000289947 */ /* 0x000fea0003800000 */
[----:B------:R-:W-:Y:S02]  /*90d0*/  ULDC UR6, c[0x0][0x634] ;  /* 0x00018d0000067ab9 */ /* 0x000fe40000000800 */
[----:B------:R-:W-:-:S05]  /*90e0*/  IADD3 R5, P1, R16, UR6, RZ ;  /* 0x0000000610057c10 */ /* 0x000fca000ff3e0ff */
[----:B------:R-:W-:-:S04]  /*90f0*/  IMAD.X R15, RZ, RZ, R17, P1 ;  /* 0x000000ffff0f7224 */ /* 0x000fc800008e0611 */
[----:B------:R-:W-:-:S04]  /*9100*/  IMAD.WIDE.U32 R6, R15, UR4, RZ ;  /* 0x000000040f067c25 */ /* 0x000fc8000f8e00ff */
[----:B------:R-:W-:-:S04]  /*9110*/  IMAD.WIDE.U32 R6, P1, R5, UR5, R6 ;  /* 0x0000000505067c25 */ /* 0x000fc8000f820006 */
[----:B------:R-:W-:-:S04]  /*9120*/  IMAD.WIDE.U32 R4, R5, UR4, RZ ;  /* 0x0000000405047c25 */ /* 0x000fc8000f8e00ff */
[----:B------:R-:W-:Y:S01]  /*9130*/  IMAD.MOV.U32 R4, RZ, RZ, R7 ;  /* 0x000000ffff047224 */ /* 0x000fe200078e0007 */
[----:B------:R-:W-:Y:S01]  /*9140*/  IADD3 RZ, P3, R5, R6, RZ ;  /* 0x0000000605ff7210 */ /* 0x000fe20007f7e0ff */
[----:B------:R-:W-:-:S04]  /*9150*/  IMAD.X R5, RZ, RZ, RZ, P1 ;  /* 0x000000ffff057224 */ /* 0x000fc800008e06ff */
[----:B------:R-:W-:-:S08]  /*9160*/  IMAD.WIDE.U32.X R4, R15, UR5, R4, P3 ;  /* 0x000000050f047c25 */ /* 0x000fd000098e0404 */
.L_x_243:
[----:B------:R-:W-:Y:S01]  /*9170*/  FMUL R18, R18, UR8 ;  /* 0x0000000812127c20 */ /* 0x000fe20008400000 */
[--C-:B------:R-:W-:Y:S01]  /*9180*/  SHF.R.U64 R19, R4, UR7, R5.reuse ;  /* 0x0000000704137c19 */ /* 0x100fe20008001205 */
[----:B------:R-:W-:Y:S01]  /*9190*/  ULDC.64 UR4, c[0x0][0x620] ;  /* 0x0001880000047ab9 */ /* 0x000fe20000000a00 */
[----:B------:R-:W-:Y:S01]  /*91a0*/  SHF.R.U32.HI R4, RZ, UR7, R5 ;  /* 0x00000007ff047c19 */ /* 0x000fe20008011605 */
[----:B------:R-:W-:Y:S01]  /*91b0*/  ULDC.64 UR6, c[0x0][0x640] ;  /* 0x0001900000067ab9 */ /* 0x000fe20000000a00 */
[----:B------:R-:W-:Y:S01]  /*91c0*/  IADD3 R5, P1, RZ, -R19, RZ ;  /* 0x80000013ff057210 */ /* 0x000fe20007f3e0ff */
[----:B------:R-:W0:Y:S01]  /*91d0*/  F2I.U32.TRUNC.NTZ R18, R18 ;  /* 0x0000001200127305 */ /* 0x000e22000020f000 */
[----:B------:R-:W3:Y:S03]  /*91e0*/  LDC R15, c[0x0][0x148] ;  /* 0x00005200ff0f7b82 */ /* 0x000ee60000000800 */
[----:B------:R-:W-:Y:S01]  /*91f0*/  IMAD.X R4, RZ, RZ, ~R4, P1 ;  /* 0x000000ffff047224 */ /* 0x000fe200008e0e04 */
[----:B------:R-:W-:-:S03]  /*9200*/  ISETP.NE.U32.AND P1, PT, RZ, UR6, PT ;  /* 0x00000006ff007c0c */ /* 0x000fc6000bf25070 */
[----:B------:R-:W-:Y:S01]  /*9210*/  IMAD R4, R4, UR4, RZ ;  /* 0x0000000404047c24 */ /* 0x000fe2000f8e02ff */
[----:B------:R-:W-:-:S03]  /*9220*/  ISETP.NE.AND.EX P1, PT, RZ, UR7, PT, P1 ;  /* 0x00000007ff007c0c */ /* 0x000fc6000bf25310 */
[C---:B------:R-:W-:Y:S01]  /*9230*/  IMAD R7, R5.reuse, UR5, R4 ;  /* 0x0000000505077c24 */ /* 0x040fe2000f8e0204 */
[----:B------:R-:W-:Y:S01]  /*9240*/  ULDC UR5, c[0x0][0x154] ;  /* 0x0000550000057ab9 */ /* 0x000fe20000000800 */
[----:B------:R-:W-:Y:S01]  /*9250*/  IMAD.WIDE.U32 R4, R5, UR4, R16 ;  /* 0x0000000405047c25 */ /* 0x000fe2000f8e0010 */
[----:B------:R-:W-:-:S03]  /*9260*/  ULDC UR4, c[0x0][0x618] ;  /* 0x0001860000047ab9 */ /* 0x000fc60000000800 */
[----:B0-----:R-:W-:Y:S02]  /*9270*/  IMAD.MOV R6, RZ, RZ, -R18 ;  /* 0x000000ffff067224 */ /* 0x001fe400078e0a12 */
[----:B------:R-:W-:Y:S02]  /*9280*/  IMAD.IADD R5, R5, 0x1, R7 ;  /* 0x0000000105057824 */ /* 0x000fe400078e0207 */
[----:B-1----:R-:W-:Y:S01]  /*9290*/  IMAD R13, R14, R6, R13 ;  /* 0x000000060e0d7224 */ /* 0x002fe200078e020d */
[----:B--2---:R-:W-:Y:S02]  /*92a0*/  I2FP.F32.U32 R6, R12 ;  /* 0x0000000c00067245 */ /* 0x004fe40000201000 */
[--C-:B------:R-:W-:Y:S02]  /*92b0*/  SHF.R.U64 R14, R4, UR4, R5.reuse ;  /* 0x00000004040e7c19 */ /* 0x100fe40008001205 */
[----:B------:R-:W-:Y:S01]  /*92c0*/  SHF.R.U32.HI R5, RZ, UR4, R5 ;  /* 0x00000004ff057c19 */ /* 0x000fe20008011605 */
[----:B------:R-:W-:Y:S01]  /*92d0*/  FMUL R6, R6, UR5 ;  /* 0x0000000506067c20 */ /* 0x000fe20008400000 */
[----:B------:R-:W-:-:S02]  /*92e0*/  ULDC UR4, c[0x0][0x608] ;  /* 0x0001820000047ab9 */ /* 0x000fc40000000800 */
[--C-:B------:R-:W-:Y:S01]  /*92f0*/  SHF.R.U64 R20, R14, UR4, R5.reuse ;  /* 0x000000040e147c19 */ /* 0x100fe20008001205 */
[----:B------:R0:W1:Y:S01]  /*9300*/  F2I.U32.TRUNC.NTZ R21, R6 ;  /* 0x0000000600157305 */ /* 0x000062000020f000 */
[----:B------:R-:W-:Y:S01]  /*9310*/  SHF.R.U32.HI R5, RZ, UR4, R5 ;  /* 0x00000004ff057c19 */ /* 0x000fe20008011605 */
[----:B------:R-:W-:-:S03]  /*9320*/  ULDC UR4, c[0x0][0x658] ;  /* 0x0001960000047ab9 */ /* 0x000fc60000000800 */
[--C-:B------:R-:W-:Y:S02]  /*9330*/  SHF.R.U64 R18, R20, UR4, R5.reuse ;  /* 0x0000000414127c19 */ /* 0x100fe40008001205 */
[----:B------:R-:W-:-:S03]  /*9340*/  SHF.R.U32.HI R25, RZ, UR4, R5 ;  /* 0x00000004ff197c19 */ /* 0x000fc60008011605 */
[----:B------:R-:W-:Y:S02]  /*9350*/  IMAD.MOV.U32 R4, RZ, RZ, R18 ;  /* 0x000000ffff047224 */ /* 0x000fe400078e0012 */
[----:B------:R-:W-:Y:S01]  /*9360*/  IMAD.MOV.U32 R5, RZ, RZ, R25 ;  /* 0x000000ffff057224 */ /* 0x000fe200078e0019 */
[----:B0-----:R-:W-:Y:S06]  /*9370*/  @!P1 BRA `(.L_x_244) ;  /* 0x0000000000289947 */ /* 0x001fec0003800000 */
        /* <DEDUP_REMOVED lines=10> */
.L_x_244:
[----:B------:R-:W-:Y:S01]  /*9420*/  ISETP.NE.AND P1, PT, R2, 0x1, PT ;  /* 0x000000010200780c */ /* 0x000fe20003f25270 */
[----:B------:R-:W-:Y:S01]  /*9430*/  ULDC UR4, c[0x0][0x648] ;  /* 0x0001920000047ab9 */ /* 0x000fe20000000800 */
[----:B------:R-:W-:Y:S01]  /*9440*/  LOP3.LUT R20, R20, UR16, RZ, 0xc0, !PT ;  /* 0x0000001014147c12 */ /* 0x000fe2000f8ec0ff */
[----:B-1----:R-:W-:Y:S01]  /*9450*/  IMAD.MOV R21, RZ, RZ, -R21 ;  /* 0x000000ffff157224 */ /* 0x002fe200078e0a15 */
[----:B------:R-:W-:Y:S01]  /*9460*/  SHF.R.U64 R5, R4, UR4, R5 ;  /* 0x0000000404057c19 */ /* 0x000fe20008001205 */
[----:B------:R-:W-:Y:S01]  /*9470*/  ULDC UR4, c[0x0][0x638] ;  /* 0x00018e0000047ab9 */ /* 0x000fe20000000800 */
[----:B------:R-:W-:Y:S01]  /*9480*/  ULDC UR5, c[0x0][0x610] ;  /* 0x0001840000057ab9 */ /* 0x000fe20000000800 */
[----:B------:R-:W-:Y:S02]  /*9490*/  IMAD.MOV.U32 R4, RZ, RZ, 0x1 ;  /* 0x00000001ff047424 */ /* 0x000fe400078e00ff */
[----:B------:R-:W-:Y:S02]  /*94a0*/  IMAD.MOV R7, RZ, RZ, -R5 ;  /* 0x000000ffff077224 */ /* 0x000fe400078e0a05 */
[----:B------:R-:W-:Y:S01]  /*94b0*/  IMAD R20, R5, UR17, R20 ;  /* 0x0000001105147c24 */ /* 0x000fe2000f8e0214 */
[----:B------:R-:W-:Y:S01]  /*94c0*/  LOP3.LUT R5, R14, UR15, RZ, 0xc0, !PT ;  /* 0x0000000f0e057c12 */ /* 0x000fe2000f8ec0ff */
[----:B---3--:R-:W-:-:S02]  /*94d0*/  @P1 IMAD R13, R15, R21, R12 ;  /* 0x000000150f0d1224 */ /* 0x008fc400078e020c */
[----:B------:R-:W-:Y:S01]  /*94e0*/  IMAD R18, R7, UR4, R18 ;  /* 0x0000000407127c24 */ /* 0x000fe2000f8e0212 */
[----:B------:R-:W-:Y:S01]  /*94f0*/  ULDC UR4, c[0x0][0x600] ;  /* 0x0001800000047ab9 */ /* 0x000fe20000000800 */
[----:B------:R-:W-:Y:S02]  /*9500*/  IMAD R13, R20, UR5, R13 ;  /* 0x00000005140d7c24 */ /* 0x000fe4000f8e020d */
[----:B------:R-:W-:-:S05]  /*9510*/  IMAD R22, R18, UR4, R5 ;  /* 0x0000000412167c24 */ /* 0x000fca000f8e0205 */
[----:B------:R-:W-:Y:S02]  /*9520*/  SEL R18, R22, R13, !P1 ;  /* 0x0000000d16127207 */ /* 0x000fe40004800000 */
[----:B------:R-:W-:-:S07]  /*9530*/  SEL R22, R13, R22, !P1 ;  /* 0x000000160d167207 */ /* 0x000fce0004800000 */
.L_x_242:
[----:B------:R-:W-:Y:S05]  /*9540*/  BSYNC B1 ;  /* 0x0000000000017941 */ /* 0x000fea0003800000 */
.L_x_241:
[----:B------:R-:W-:-:S13]  /*9550*/  LOP3.LUT P1, RZ, R4, 0xff, RZ, 0xc0, !PT ;  /* 0x000000ff04ff7812 */ /* 0x000fda000782c0ff */
[----:B------:R-:W-:Y:S05]  /*9560*/  @P1 BRA `(.L_x_245) ;  /* 0xfffffff400281947 */ /* 0x000fea000383ffff */
[----:B------:R-:W-:Y:S05]  /*9570*/  BSYNC B0 ;  /* 0x0000000000007941 */ /* 0x000fea0003800000 */
.L_x_233:
[----:B------:R-:W-:-:S03]  /*9580*/  UMOV UR4, 0xffffffff ;  /* 0xffffffff00047882 */ /* 0x000fc60000000000 */
[----:B------:R-:W-:Y:S05]  /*9590*/  BRA.DIV UR4, `(.L_x_246) ;  /* 0x0000000604b47947 */ /* 0x000fea000b800000 */
[----:B------:R-:W-:-:S13]  /*95a0*/  ELECT P6, URZ, PT ;  /* 0x00000000003f782f */ /* 0x000fda00038c0000 */
.L_x_265:
[----:B------:R-:W-:Y:S04]  /*95b0*/  BSSY B0, `(.L_x_247) ;  /* 0x0000046000007945 */ /* 0x000fe80003800000 */
[----:B------:R-:W-:Y:S05]  /*95c0*/  @!P6 BRA `(.L_x_248) ;  /* 0x000000040010e947 */ /* 0x000fea0003800000 */
[----:B------:R-:W-:-:S04]  /*95d0*/  LOP3.LUT R23, R23, 0x2, RZ, 0xfc, !PT ;  /* 0x0000000217177812 */ /* 0x000fc800078efcff */
[----:B------:R-:W-:-:S13]  /*95e0*/  ISETP.NE.AND P0, PT, R23, 0x3, PT ;  /* 0x000000031700780c */ /* 0x000fda0003f05270 */
[----:B------:R-:W-:Y:S05]  /*95f0*/  @!P0 BRA `(.L_x_249) ;  /* 0x0000000000048947 */ /* 0x000fea0003800000 */
[----:B------:R-:W-:Y:S01]  /*9600*/  BPT.TRAP 0x1 ;  /* 0x000000040000795c */ /* 0x000fe20000300000 */
.L_x_249:
[----:B------:R-:W0:Y:S01]  /*9610*/  S2R R5, SR_CgaCtaId ;  /* 0x0000000000057919 */ /* 0x000e220000008800 */
[----:B------:R-:W-:Y:S02]  /*9620*/  MOV R0, 0x400 ;  /* 0x0000040000007802 */ /* 0x000fe40000000f00 */
[----:B------:R-:W-:Y:S02]  /*9630*/  SHF.L.U32 R2, R3, 0x1f, RZ ;  /* 0x0000001f03027819 */ /* 0x000fe400000006ff */
[----:B0-----:R-:W-:-:S05]  /*9640*/  LEA R5, R5, R0, 0x18 ;  /* 0x0000000005057211 */ /* 0x001fca00078ec0ff */
[----:B------:R-:W-:-:S04]  /*9650*/  VIADD R5, R5, 0x38 ;  /* 0x0000003805057836 */ /* 0x000fc80000000000 */
[C---:B------:R-:W-:Y:S02]  /*9660*/  IMAD R7, R8.reuse, 0x8, R5 ;  /* 0x0000000808077824 */ /* 0x040fe400078e0205 */
[----:B------:R-:W-:Y:S02]  /*9670*/  VIADD R8, R8, 0x1 ;  /* 0x0000000108087836 */ /* 0x000fe40000000000 */
[----:B------:R-:W0:Y:S03]  /*9680*/  SYNCS.PHASECHK.TRANS64.TRYWAIT P0, [R7+URZ], R2 ;  /* 0x00000002070075a7 */ /* 0x000e26000800017f */
[----:B------:R-:W-:-:S04]  /*9690*/  ISETP.NE.AND P1, PT, R8, 0x7, PT ;  /* 0x000000070800780c */ /* 0x000fc80003f25270 */
[----:B------:R-:W-:Y:S02]  /*96a0*/  SEL R0, RZ, 0x1, P1 ;  /* 0x00000001ff007807 */ /* 0x000fe40000800000 */
[----:B------:R-:W-:Y:S02]  /*96b0*/  SEL R8, R8, RZ, P1 ;  /* 0x000000ff08087207 */ /* 0x000fe40000800000 */
[----:B------:R-:W-:-:S03]  /*96c0*/  LOP3.LUT R9, R3, R0, RZ, 0x3c, !PT ;  /* 0x0000000003097212 */ /* 0x000fc600078e3cff */
[----:B------:R-:W-:Y:S01]  /*96d0*/  IMAD R6, R8, 0x8, R5 ;  /* 0x0000000808067824 */ /* 0x000fe200078e0205 */
[----:B------:R-:W-:Y:S01]  /*96e0*/  SHF.L.U32 R3, R9, 0x1f, RZ ;  /* 0x0000001f09037819 */ /* 0x000fe200000006ff */
[----:B0-----:R-:W-:Y:S06]  /*96f0*/  @!P0 BRA `(.L_x_250) ;  /* 0x00000004007c8947 */ /* 0x001fec0003800000 */
.L_x_266:
[----:B------:R-:W1:Y:S01]  /*9700*/  SYNCS.PHASECHK.TRANS64.TRYWAIT P0, [R6+URZ], R3 ;  /* 0x00000003060075a7 */ /* 0x000e62000800017f */
[----:B------:R-:W-:-:S05]  /*9710*/  VIADD R0, R8, 0x1 ;  /* 0x0000000108007836 */ /* 0x000fca0000000000 */
[----:B------:R-:W-:-:S04]  /*9720*/  ISETP.NE.AND P1, PT, R0, 0x7, PT ;  /* 0x000000070000780c */ /* 0x000fc80003f25270 */
[----:B0-----:R-:W-:Y:S02]  /*9730*/  SEL R2, RZ, 0x1, P1 ;  /* 0x00000001ff027807 */ /* 0x001fe40000800000 */
[----:B------:R-:W-:Y:S02]  /*9740*/  SEL R0, R0, RZ, P1 ;  /* 0x000000ff00007207 */ /* 0x000fe40000800000 */
[----:B------:R-:W-:-:S03]  /*9750*/  LOP3.LUT R9, R9, R2, RZ, 0x3c, !PT ;  /* 0x0000000209097212 */ /* 0x000fc600078e3cff */
[----:B------:R-:W-:Y:S01]  /*9760*/  IMAD R7, R0, 0x8, R5 ;  /* 0x0000000800077824 */ /* 0x000fe200078e0205 */
[----:B------:R-:W-:Y:S01]  /*9770*/  SHF.L.U32 R4, R9, 0x1f, RZ ;  /* 0x0000001f09047819 */ /* 0x000fe200000006ff */
[----:B-1----:R-:W-:Y:S06]  /*9780*/  @!P0 BRA `(.L_x_251) ;  /* 0x00000004006c8947 */ /* 0x002fec0003800000 */
.L_x_267:
[----:B------:R-:W1:Y:S01]  /*9790*/  SYNCS.PHASECHK.TRANS64.TRYWAIT P0, [R7+URZ], R4 ;  /* 0x00000004070075a7 */ /* 0x000e62000800017f */
[----:B------:R-:W-:-:S05]  /*97a0*/  VIADD R0, R0, 0x1 ;  /* 0x0000000100007836 */ /* 0x000fca0000000000 */
[----:B------:R-:W-:-:S04]  /*97b0*/  ISETP.NE.AND P1, PT, R0, 0x7, PT ;  /* 0x000000070000780c */ /* 0x000fc80003f25270 */
[----:B------:R-:W-:Y:S02]  /*97c0*/  SEL R2, RZ, 0x1, P1 ;  /* 0x00000001ff027807 */ /* 0x000fe40000800000 */
[----:B------:R-:W-:Y:S02]  /*97d0*/  SEL R0, R0, RZ, P1 ;  /* 0x000000ff00007207 */ /* 0x000fe40000800000 */
[----:B------:R-:W-:-:S03]  /*97e0*/  LOP3.LUT R9, R9, R2, RZ, 0x3c, !PT ;  /* 0x0000000209097212 */ /* 0x000fc600078e3cff */
[----:B0-----:R-:W-:Y:S01]  /*97f0*/  IMAD R6, R0, 0x8, R5 ;  /* 0x0000000800067824 */ /* 0x001fe200078e0205 */
[----:B------:R-:W-:Y:S01]  /*9800*/  SHF.L.U32 R3, R9, 0x1f, RZ ;  /* 0x0000001f09037819 */ /* 0x000fe200000006ff */
[----:B-1----:R-:W-:Y:S06]  /*9810*/  @!P0 BRA `(.L_x_252) ;  /* 0x00000004005c8947 */ /* 0x002fec0003800000 */
.L_x_268:
        /* <DEDUP_REMOVED lines=9> */
.L_x_269:
        /* <DEDUP_REMOVED lines=9> */
.L_x_270:
[----:B------:R-:W1:Y:S01]  /*9940*/  SYNCS.PHASECHK.TRANS64.TRYWAIT P0, [R6+URZ], R3 ;  /* 0x00000003060075a7 */ /* 0x000e62000800017f */
[----:B------:R-:W-:-:S05]  /*9950*/  VIADD R0, R0, 0x1 ;  /* 0x0000000100007836 */ /* 0x000fca0000000000 */
[----:B------:R-:W-:-:S04]  /*9960*/  ISETP.NE.AND P1, PT, R0, 0x7, PT ;  /* 0x000000070000780c */ /* 0x000fc80003f25270 */
[----:B------:R-:W-:Y:S02]  /*9970*/  SEL R2, RZ, 0x1, P1 ;  /* 0x00000001ff027807 */ /* 0x000fe40000800000 */
[----:B------:R-:W-:Y:S02]  /*9980*/  SEL R0, R0, RZ, P1 ;  /* 0x000000ff00007207 */ /* 0x000fe40000800000 */
[----:B------:R-:W-:Y:S01]  /*9990*/  LOP3.LUT R2, R9, R2, RZ, 0x3c, !PT ;  /* 0x0000000209027212 */ /* 0x000fe200078e3cff */
[----:B-1----:R-:W-:Y:S06]  /*99a0*/  @!P0 BRA `(.L_x_255) ;  /* 0x0000000400348947 */ /* 0x002fec0003800000 */
.L_x_271:
[----:B------:R-:W-:Y:S01]  /*99b0*/  IMAD R5, R0, 0x8, R5 ;  /* 0x0000000800057824 */ /* 0x000fe200078e0205 */
[----:B------:R-:W-:-:S07]  /*99c0*/  SHF.L.U32 R0, R2, 0x1f, RZ ;  /* 0x0000001f02007819 */ /* 0x000fce00000006ff */
.L_x_256:
[----:B--2---:R2:W3:Y:S02]  /*99d0*/  SYNCS.PHASECHK.TRANS64.TRYWAIT P0, [R5+URZ], R0 ;  /* 0x00000000050075a7 */ /* 0x0044e4000800017f */
[----:B---3--:R-:W-:Y:S05]  /*99e0*/  @!P0 NANOSLEEP.SYNCS 0x989680 ;  /* 0x009896800000895d */ /* 0x008fea0003900000 */
[----:B------:R-:W3:Y:S02]  /*99f0*/  @!P0 SYNCS.PHASECHK.TRANS64 P0, [R5+URZ], R0 ;  /* 0x00000000050085a7 */ /* 0x000ee4000800007f */
[----:B---3--:R-:W-:Y:S05]  /*9a00*/  @!P0 BRA `(.L_x_256) ;  /* 0xfffffffc00f08947 */ /* 0x008fea000383ffff */
.L_x_248:
[----:B------:R-:W-:Y:S05]  /*9a10*/  BSYNC B0 ;  /* 0x0000000000007941 */ /* 0x000fea0003800000 */
.L_x_247:
[----:B------:R-:W-:Y:S05]  /*9a20*/  EXIT ;  /* 0x000000000000794d */ /* 0x000fea0003800000 */
.L_x_19:
[----:B0-----:R-:W-:-:S04]  /*9a30*/  IMAD.U32 R3, RZ, RZ, UR43 ;  /* 0x0000002bff037e24 */ /* 0x001fc8000f8e00ff */
[----:B------:R0:W1:Y:S03]  /*9a40*/  SYNCS.PHASECHK.TRANS64.TRYWAIT P0, [R3+URZ+-0x8], R0 ;  /* 0xfffff800030075a7 */ /* 0x000066000800017f */
[----:B-1----:R-:W-:Y:S05]  /*9a50*/  @!P0 NANOSLEEP.SYNCS 0x989680 ;  /* 0x009896800000895d */ /* 0x002fea0003900000 */
[----:B------:R-:W1:Y:S02]  /*9a60*/  @!P0 SYNCS.PHASECHK.TRANS64 P0, [R3+URZ+-0x8], R0 ;  /* 0xfffff800030085a7 */ /* 0x000e64000800007f */
[----:B-1----:R-:W-:Y:S05]  /*9a70*/  @!P0 BRA `(.L_x_19) ;  /* 0xfffffffc00ec8947 */ /* 0x002fea000383ffff */
[----:B------:R-:W-:Y:S05]  /*9a80*/  BRA `(.L_x_257) ;  /* 0xffffff7c005c7947 */ /* 0x000fea000383ffff */
.L_x_24:
[----:B-1----:R1:W2:Y:S02]  /*9a90*/  SYNCS.PHASECHK.TRANS64.TRYWAIT P1, [R3+URZ], R0 ;  /* 0x00000000030075a7 */ /* 0x0022a4000802017f */
[----:B--2---:R-:W-:Y:S05]  /*9aa0*/  @!P1 NANOSLEEP.SYNCS 0x989680 ;  /* 0x009896800000995d */ /* 0x004fea0003900000 */
[----:B------:R-:W2:Y:S02]  /*9ab0*/  @!P1 SYNCS.PHASECHK.TRANS64 P1, [R3+URZ], R0 ;  /* 0x00000000030095a7 */ /* 0x000ea4000802007f */
[----:B--2---:R-:W-:Y:S05]  /*9ac0*/  @!P1 BRA `(.L_x_24) ;  /* 0xfffffffc00f09947 */ /* 0x004fea000383ffff */
[----:B------:R-:W-:Y:S05]  /*9ad0*/  BRA `(.L_x_23) ;  /* 0xffffff7c00d07947 */ /* 0x000fea000383ffff */
.L_x_29:
[----:B-1----:R-:W-:-:S04]  /*9ae0*/  IMAD.U32 R5, RZ, RZ, UR4 ;  /* 0x00000004ff057e24 */ /* 0x002fc8000f8e00ff */
[----:B------:R1:W2:Y:S03]  /*9af0*/  SYNCS.PHASECHK.TRANS64.TRYWAIT P1, [R5+URZ], R4 ;  /* 0x00000004050075a7 */ /* 0x0002a6000802017f */
[----:B--2---:R-:W-:Y:S05]  /*9b00*/  @!P1 NANOSLEEP.SYNCS 0x989680 ;  /* 0x009896800000995d */ /* 0x004fea0003900000 */
[----:B------:R-:W2:Y:S02]  /*9b10*/  @!P1 SYNCS.PHASECHK.TRANS64 P1, [R5+URZ], R4 ;  /* 0x00000004050095a7 */ /* 0x000ea4000802007f */
[----:B--2---:R-:W-:Y:S05]  /*9b20*/  @!P1 BRA `(.L_x_29) ;  /* 0xfffffffc00ec9947 */ /* 0x004fea000383ffff */
[----:B------:R-:W-:Y:S05]  /*9b30*/  BRA `(.L_x_28) ;  /* 0xffffff8000a07947 */ /* 0x000fea000383ffff */
.L_x_37:
[----:B0-----:R-:W-:-:S04]  /*9b40*/  IMAD.U32 R3, RZ, RZ, UR43 ;  /* 0x0000002bff037e24 */ /* 0x001fc8000f8e00ff */
[----:B------:R0:W1:Y:S03]  /*9b50*/  SYNCS.PHASECHK.TRANS64.TRYWAIT P0, [R3+URZ+0x8], R0 ;  /* 0x00000800030075a7 */ /* 0x000066000800017f */
[----:B-1----:R-:W-:Y:S05]  /*9b60*/  @!P0 NANOSLEEP.SYNCS 0x989680 ;  /* 0x009896800000895d */ /* 0x002fea0003900000 */
[----:B------:R-:W1:Y:S02]  /*9b70*/  @!P0 SYNCS.PHASECHK.TRANS64 P0, [R3+URZ+0x8], R0 ;  /* 0x00000800030085a7 */ /* 0x000e64000800007f */
[----:B-1----:R-:W-:Y:S05]  /*9b80*/  @!P0 BRA `(.L_x_37) ;  /* 0xfffffffc00ec8947 */ /* 0x002fea000383ffff */
[----:B------:R-:W-:Y:S05]  /*9b90*/  BRA `(.L_x_258) ;  /* 0xffffff8400f87947 */ /* 0x000fea000383ffff */
.L_x_234:
[----:B------:R-:W-:Y:S01]  /*9ba0*/  BSSY B1, `(.L_x_259) ;  /* 0x0000006000017945 */ /* 0x000fe20003800000 */
[----:B------:R-:W-:-:S07]  /*9bb0*/  IMAD.MOV.U32 R15, RZ, RZ, -0x1 ;  /* 0xffffffffff0f7424 */ /* 0x000fce00078e00ff */
[----:B-----5:R-:W-:Y:S05]  /*9bc0*/  WARPSYNC.COLLECTIVE R15, `(.L_x_260) ;  /* 0x000000000f0c7348 */ /* 0x020fea0003c00000 */
[----:B------:R-:W-:Y:S02]  /*9bd0*/  ELECT P6, UR62, PT ;  /* 0x00000000003e782f */ /* 0x000fe400038c0000 */
[----:B------:R-:W-:Y:S01]  /*9be0*/  MOV R14, UR62 ;  /* 0x0000003e000e7c02 */ /* 0x000fe20008000f00 */
[----:B-----5:R-:W-:Y:S10]  /*9bf0*/  ENDCOLLECTIVE ;  /* 0x000000000000791b */ /* 0x020ff40003800000 */
.L_x_260:
[----:B------:R-:W-:Y:S05]  /*9c00*/  BSYNC B1 ;  /* 0x0000000000017941 */ /* 0x000fea0003800000 */
.L_x_259:
[----:B------:R-:W-:Y:S05]  /*9c10*/  BRA `(.L_x_261) ;  /* 0xffffffec00887947 */ /* 0x000fea000383ffff */
.L_x_237:
[----:B0-----:R0:W1:Y:S02]  /*9c20*/  SYNCS.PHASECHK.TRANS64.TRYWAIT P1, [R12+URZ+0x38], R5 ;  /* 0x000038050c0075a7 */ /* 0x001064000802017f */
[----:B-1----:R-:W-:Y:S05]  /*9c30*/  @!P1 NANOSLEEP.SYNCS 0x989680 ;  /* 0x009896800000995d */ /* 0x002fea0003900000 */
[----:B------:R-:W1:Y:S02]  /*9c40*/  @!P1 SYNCS.PHASECHK.TRANS64 P1, [R12+URZ+0x38], R5 ;  /* 0x000038050c0095a7 */ /* 0x000e64000802007f */
[----:B-1----:R-:W-:Y:S05]  /*9c50*/  @!P1 BRA `(.L_x_237) ;  /* 0xfffffffc00f09947 */ /* 0x002fea000383ffff */
[----:B------:R-:W-:Y:S05]  /*9c60*/  BRA `(.L_x_262) ;  /* 0xffffffec00c07947 */ /* 0x000fea000383ffff */
.L_x_246:
[----:B------:R-:W-:Y:S01]  /*9c70*/  BSSY B0, `(.L_x_263) ;  /* 0x0000006000007945 */ /* 0x000fe20003800000 */
[----:B------:R-:W-:-:S07]  /*9c80*/  IMAD.MOV.U32 R15, RZ, RZ, -0x1 ;  /* 0xffffffffff0f7424 */ /* 0x000fce00078e00ff */
[----:B-----5:R-:W-:Y:S05]  /*9c90*/  WARPSYNC.COLLECTIVE R15, `(.L_x_264) ;  /* 0x000000000f0c7348 */ /* 0x020fea0003c00000 */
[----:B------:R-:W-:Y:S02]  /*9ca0*/  ELECT P6, UR62, PT ;  /* 0x00000000003e782f */ /* 0x000fe400038c0000 */
[----:B------:R-:W-:Y:S01]  /*9cb0*/  MOV R14, UR62 ;  /* 0x0000003e000e7c02 */ /* 0x000fe20008000f00 */
[----:B-----5:R-:W-:Y:S10]  /*9cc0*/  ENDCOLLECTIVE ;  /* 0x000000000000791b */ /* 0x020ff40003800000 */
.L_x_264:
[----:B------:R-:W-:Y:S05]  /*9cd0*/  BSYNC B0 ;  /* 0x0000000000007941 */ /* 0x000fea0003800000 */
.L_x_263:
[----:B------:R-:W-:Y:S05]  /*9ce0*/  BRA `(.L_x_265) ;  /* 0xfffffff800307947 */ /* 0x000fea000383ffff */
.L_x_250:
[----:B0-----:R0:W1:Y:S02]  /*9cf0*/  SYNCS.PHASECHK.TRANS64.TRYWAIT P0, [R7+URZ], R2 ;  /* 0x00000002070075a7 */ /* 0x001064000800017f */
[----:B-1----:R-:W-:Y:S05]  /*9d00*/  @!P0 NANOSLEEP.SYNCS 0x989680 ;  /* 0x009896800000895d */ /* 0x002fea0003900000 */
[----:B------:R-:W1:Y:S02]  /*9d10*/  @!P0 SYNCS.PHASECHK.TRANS64 P0, [R7+URZ], R2 ;  /* 0x00000002070085a7 */ /* 0x000e64000800007f */
[----:B-1----:R-:W-:Y:S05]  /*9d20*/  @!P0 BRA `(.L_x_250) ;  /* 0xfffffffc00f08947 */ /* 0x002fea000383ffff */
[----:B------:R-:W-:Y:S05]  /*9d30*/  BRA `(.L_x_266) ;  /* 0xfffffff800707947 */ /* 0x000fea000383ffff */
.L_x_251:
[----:B0-----:R0:W1:Y:S02]  /*9d40*/  SYNCS.PHASECHK.TRANS64.TRYWAIT P0, [R6+URZ], R3 ;  /* 0x00000003060075a7 */ /* 0x001064000800017f */
[----:B-1----:R-:W-:Y:S05]  /*9d50*/  @!P0 NANOSLEEP.SYNCS 0x989680 ;  /* 0x009896800000895d */ /* 0x002fea0003900000 */
[----:B------:R-:W1:Y:S02]  /*9d60*/  @!P0 SYNCS.PHASECHK.TRANS64 P0, [R6+URZ], R3 ;  /* 0x00000003060085a7 */ /* 0x000e64000800007f */
[----:B-1----:R-:W-:Y:S05]  /*9d70*/  @!P0 BRA `(.L_x_251) ;  /* 0xfffffffc00f08947 */ /* 0x002fea000383ffff */
[----:B------:R-:W-:Y:S05]  /*9d80*/  BRA `(.L_x_267) ;  /* 0xfffffff800807947 */ /* 0x000fea000383ffff */
.L_x_252:
[----:B0-----:R0:W1:Y:S02]  /*9d90*/  SYNCS.PHASECHK.TRANS64.TRYWAIT P0, [R7+URZ], R4 ;  /* 0x00000004070075a7 */ /* 0x001064000800017f */
[----:B-1----:R-:W-:Y:S05]  /*9da0*/  @!P0 NANOSLEEP.SYNCS 0x989680 ;  /* 0x009896800000895d */ /* 0x002fea0003900000 */
[----:B------:R-:W1:Y:S02]  /*9db0*/  @!P0 SYNCS.PHASECHK.TRANS64 P0, [R7+URZ], R4 ;  /* 0x00000004070085a7 */ /* 0x000e64000800007f */
[----:B-1----:R-:W-:Y:S05]  /*9dc0*/  @!P0 BRA `(.L_x_252) ;  /* 0xfffffffc00f08947 */ /* 0x002fea000383ffff */
[----:B------:R-:W-:Y:S05]  /*9dd0*/  BRA `(.L_x_268) ;  /* 0xfffffff800907947 */ /* 0x000fea000383ffff */
.L_x_253:
[----:B0-----:R0:W1:Y:S02]  /*9de0*/  SYNCS.PHASECHK.TRANS64.TRYWAIT P0, [R6+URZ], R3 ;  /* 0x00000003060075a7 */ /* 0x001064000800017f */
[----:B-1----:R-:W-:Y:S05]  /*9df0*/  @!P0 NANOSLEEP.SYNCS 0x989680 ;  /* 0x009896800000895d */ /* 0x002fea0003900000 */
[----:B------:R-:W1:Y:S02]  /*9e00*/  @!P0 SYNCS.PHASECHK.TRANS64 P0, [R6+URZ], R3 ;  /* 0x00000003060085a7 */ /* 0x000e64000800007f */
[----:B-1----:R-:W-:Y:S05]  /*9e10*/  @!P0 BRA `(.L_x_253) ;  /* 0xfffffffc00f08947 */ /* 0x002fea000383ffff */
[----:B------:R-:W-:Y:S05]  /*9e20*/  BRA `(.L_x_269) ;  /* 0xfffffff800a07947 */ /* 0x000fea000383ffff */
.L_x_254:
[----:B0-----:R0:W1:Y:S02]  /*9e30*/  SYNCS.PHASECHK.TRANS64.TRYWAIT P0, [R7+URZ], R4 ;  /* 0x00000004070075a7 */ /* 0x001064000800017f */
[----:B-1----:R-:W-:Y:S05]  /*9e40*/  @!P0 NANOSLEEP.SYNCS 0x989680 ;  /* 0x009896800000895d */ /* 0x002fea0003900000 */
[----:B------:R-:W1:Y:S02]  /*9e50*/  @!P0 SYNCS.PHASECHK.TRANS64 P0, [R7+URZ], R4 ;  /* 0x00000004070085a7 */ /* 0x000e64000800007f */
[----:B-1----:R-:W-:Y:S05]  /*9e60*/  @!P0 BRA `(.L_x_254) ;  /* 0xfffffffc00f08947 */ /* 0x002fea000383ffff */
[----:B------:R-:W-:Y:S05]  /*9e70*/  BRA `(.L_x_270) ;  /* 0xfffffff800b07947 */ /* 0x000fea000383ffff */
.L_x_255:
[----:B-1----:R1:W2:Y:S02]  /*9e80*/  SYNCS.PHASECHK.TRANS64.TRYWAIT P0, [R6+URZ], R3 ;  /* 0x00000003060075a7 */ /* 0x0022a4000800017f */
[----:B--2---:R-:W-:Y:S05]  /*9e90*/  @!P0 NANOSLEEP.SYNCS 0x989680 ;  /* 0x009896800000895d */ /* 0x004fea0003900000 */
[----:B------:R-:W2:Y:S02]  /*9ea0*/  @!P0 SYNCS.PHASECHK.TRANS64 P0, [R6+URZ], R3 ;  /* 0x00000003060085a7 */ /* 0x000ea4000800007f */
[----:B--2---:R-:W-:Y:S05]  /*9eb0*/  @!P0 BRA `(.L_x_255) ;  /* 0xfffffffc00f08947 */ /* 0x004fea000383ffff */
[----:B------:R-:W-:Y:S05]  /*9ec0*/  BRA `(.L_x_271) ;  /* 0xfffffff800b87947 */ /* 0x000fea000383ffff */
.L_x_272:
[----:B------:R-:W-:-:S00]  /*9ed0*/  BRA `(.L_x_272) ;  /* 0xfffffffc00fc7947 */ /* 0x000fc0000383ffff */
[----:B------:R-:W-:-:S00]  /*9ee0*/  NOP ;  /* 0x0000000000007918 */ /* 0x000fc00000000000 */
        /* <DEDUP_REMOVED lines=9> */
.L_x_273:


//--------------------- .nv.global.init           --------------------------
	.section	.nv.global.init,"aw",@progbits
.nv.global.init:
	.type		$str$22,@object
	.size		$str$22,($str$23 - $str$22)
$str$22:
        /*0000*/ 	.byte	0x6b, 0x5f, 0x74, 0x69, 0x6c, 0x65, 0x5f, 0x63, 0x6f, 0x75, 0x6e, 0x74, 0x20, 0x3e, 0x3d, 0x20
        /*0010*/ 	.byte	0x31, 0x00
	.type		$str$23,@object
	.size		$str$23,(__unnamed_1 - $str$23)
$str$23:
        /*0012*/ 	.byte	0x2f, 0x74, 0x6d, 0x70, 0x2f, 0x63, 0x75, 0x74, 0x6c, 0x61, 0x73, 0x73, 0x5f, 0x73, 0x77, 0x65
        /*0022*/ 	.byte	0x65, 0x70, 0x5f, 0x73, 0x72, 0x63, 0x2f, 0x69, 0x6e, 0x63, 0x6c, 0x75, 0x64, 0x65, 0x2f, 0x63
        /*0032*/ 	.byte	0x75, 0x74, 0x6c, 0x61, 0x73, 0x73, 0x2f, 0x67, 0x65, 0x6d, 0x6d, 0x2f, 0x63, 0x6f, 0x6c, 0x6c
        /*0042*/ 	.byte	0x65, 0x63, 0x74, 0x69, 0x76, 0x65, 0x2f, 0x73, 0x6d, 0x39, 0x30, 0x5f, 0x6d, 0x6d, 0x61, 0x5f
        /*0052*/ 	.byte	0x74, 0x6d, 0x61, 0x5f, 0x67, 0x6d, 0x6d, 0x61, 0x5f, 0x73, 0x73, 0x5f, 0x77, 0x61, 0x72, 0x70
        /*0062*/ 	.byte	0x73, 0x70, 0x65, 0x63, 0x69, 0x61, 0x6c, 0x69, 0x7a, 0x65, 0x64, 0x2e, 0x68, 0x70, 0x70, 0x00
	.type		__unnamed_1,@object
	.size		__unnamed_1,(.L_0 - __unnamed_1)
__unnamed_1:
        /*0072*/ 	.byte	0x76, 0x6f, 0x69, 0x64, 0x20, 0x63, 0x75, 0x74, 0x6c, 0x61, 0x73, 0x73, 0x3a, 0x3a, 0x67, 0x65
        /* <DEDUP_REMOVED lines=180> */
        /*0bc2*/ 	.byte	0x3a, 0x69, 0x64, 0x65, 0x6e, 0x74, 0x69, 0x74, 0x79, 0x5d, 0x00
.L_0:


//--------------------- .nv.shared._ZN7cutlass13device_kernelINS_4gemm6kernel13GemmUniversalIN4cute5tupleIJiiiiEEENS1_10collective13CollectiveMmaINS1_34MainloopSm90TmaGmmaWarpSpecializedILi7ENS5_IJNS4_1CILi2EEENSA_ILi1EEESC_EEENS1_32KernelTmaWarpSpecializedPingpongEEENS5_IJNSA_ILi64EEENSA_ILi192EEESG_EEENS_10bfloat16_tENS5_IJlSC_lEEESJ_SK_NS4_8TiledMMAINS4_8MMA_AtomIJNS4_4SM904GMMA28MMA_64x192x16_F32BF16BF16_SSILNSO_5MajorE0ELSQ_0ELNSO_7ScaleInE1ELSR_1EEEEEENS4_6LayoutINS5_IJSC_SC_SC_EEENS5_IJNSA_ILi0EEESW_SW_EEEEENS5_IJNS4_10UnderscoreESZ_SZ_EEEEENS4_13SM90_TMA_LOADENS4_14ComposedLayoutINS4_7SwizzleILi3ELi4ELi3EEENS4_18smem_ptr_flag_bitsILi16EEENSU_INS5_IJNSA_ILi8EEESG_EEENS5_IJSG_SC_EEEEEEEvNS4_8identityENS4_23SM90_TMA_LOAD_MULTICASTES1C_vS1D_EENS_8epilogue10collective6detail29Sm90TmaWarpSpecializedAdapterINS1H_15DefaultEpilogueISJ_SK_SK_NS1G_6thread17LinearCombinationISJ_Li1EffLNS1L_9ScaleType4KindE0ELNS_15FloatRoundStyleE2ESJ_EENS1_15EpilogueDefaultEEEEEvvEEEEvNT_6ParamsE --------------------------
	.section	.nv.shared._ZN7cutlass13device_kernelINS_4gemm6kernel13GemmUniversalIN4cute5tupleIJiiiiEEENS1_10collective13CollectiveMmaINS1_34MainloopSm90TmaGmmaWarpSpecializedILi7ENS5_IJNS4_1CILi2EEENSA_ILi1EEESC_EEENS1_32KernelTmaWarpSpecializedPingpongEEENS5_IJNSA_ILi64EEENSA_ILi192EEESG_EEENS_10bfloat16_tENS5_IJlSC_lEEESJ_SK_NS4_8TiledMMAINS4_8MMA_AtomIJNS4_4SM904GMMA28MMA_64x192x16_F32BF16BF16_SSILNSO_5MajorE0ELSQ_0ELNSO_7ScaleInE1ELSR_1EEEEEENS4_6LayoutINS5_IJSC_SC_SC_EEENS5_IJNSA_ILi0EEESW_SW_EEEEENS5_IJNS4_10UnderscoreESZ_SZ_EEEEENS4_13SM90_TMA_LOADENS4_14ComposedLayoutINS4_7SwizzleILi3ELi4ELi3EEENS4_18smem_ptr_flag_bitsILi16EEENSU_INS5_IJNSA_ILi8EEESG_EEENS5_IJSG_SC_EEEEEEEvNS4_8identityENS4_23SM90_TMA_LOAD_MULTICASTES1C_vS1D_EENS_8epilogue10collective6detail29Sm90TmaWarpSpecializedAdapterINS1H_15DefaultEpilogueISJ_SK_SK_NS1G_6thread17LinearCombinationISJ_Li1EffLNS1L_9ScaleType4KindE0ELNS_15FloatRoundStyleE2ESJ_EENS1_15EpilogueDefaultEEEEEvvEEEEvNT_6ParamsE,"aw",@nobits
	.sectionflags	@""
	.align	16
	.zero		1024


//--------------------- .nv.shared.reserved.0     --------------------------
	.section	.nv.shared.reserved.0,"aw",@nobits
	.weak		__nv_reservedSMEM_offset_0_alias
	.size		__nv_reservedSMEM_offset_0_alias, 0, 0
	.other		__nv_reservedSMEM_offset_0_alias,@"STO_CUDA_RESERVED_SHARED STV_DEFAULT"
__nv_reservedSMEM_offset_0_alias:
	.zero		0


//--------------------- .nv.global                --------------------------
	.section	.nv.global,"aw",@nobits
.nv.global:
	.type		_ZN40_INTERNAL_0e42b67e_4_k_cu_51dc0498_124664cute1_E,@object
	.size		_ZN40_INTERNAL_0e42b67e_4_k_cu_51dc0498_124664cute1_E,(_ZN40_INTERNAL_0e42b67e_4_k_cu_51dc0498_124664cuda3std3__45__cpo6cbeginE - _ZN40_INTERNAL_0e42b67e_4_k_cu_51dc0498_124664cute1_E)
_ZN40_INTERNAL_0e42b67e_4_k_cu_51dc0498_124664cute1_E:
	.zero		1
	.type		_ZN40_INTERNAL_0e42b67e_4_k_cu_51dc0498_124664cuda3std3__45__cpo6cbeginE,@object
	.size		_ZN40_INTERNAL_0e42b67e_4_k_cu_51dc0498_124664cuda3std3__45__cpo6cbeginE,(_ZN40_INTERNAL_0e42b67e_4_k_cu_51dc0498_124664cuda3std3__48in_placeE - _ZN40_INTERNAL_0e42b67e_4_k_cu_51dc0498_124664cuda3std3__45__cpo6cbeginE)
_ZN40_INTERNAL_0e42b67e_4_k_cu_51dc0498_124664cuda3std3__45__cpo6cbeginE:
	.zero		1
	.type		_ZN40_INTERNAL_0e42b67e_4_k_cu_51dc0498_124664cuda3std3__48in_placeE,@object
	.size		_ZN40_INTERNAL_0e42b67e_4_k_cu_51dc0498_124664cuda3std3__48in_placeE,(_ZN40_INTERNAL_0e42b67e_4_k_cu_51dc0498_124664cuda3std6ranges3__45__cpo9iter_moveE - _ZN40_INTERNAL_0e42b67e_4_k_cu_51dc0498_124664cuda3std3__48in_placeE)
_ZN40_INTERNAL_0e42b67e_4_k_cu_51dc0498_124664cuda3std3__48in_placeE:
	.zero		1
	.type		_ZN40_INTERNAL_0e42b67e_4_k_cu_51dc0498_124664cuda3std6ranges3__45__cpo9iter_moveE,@object
	.size		_ZN40_INTERNAL_0e42b67e_4_k_cu_51dc0498_124664cuda3std6ranges3__45__cpo9iter_moveE,(_ZN40_INTERNAL_0e42b67e_4_k_cu_51dc0498_124664cuda3std3__45__cpo5beginE - _ZN40_INTERNAL_0e42b67e_4_k_cu_51dc0498_124664cuda3std6ranges3__45__cpo9iter_moveE)
_ZN40_INTERNAL_0e42b67e_4_k_cu_51dc0498_124664cuda3std6ranges3__45__cpo9iter_moveE:
	.zero		1
	.type		_ZN40_INTERNAL_0e42b67e_4_k_cu_51dc0498_124664cuda3std3__45__cpo5beginE,@object
	.size		_ZN40_INTERNAL_0e42b67e_4_k_cu_51dc0498_124664cuda3std3__45__cpo5beginE,(_ZN40_INTERNAL_0e42b67e_4_k_cu_51dc0498_124664cuda3std3__442_GLOBAL__N__0e42b67e_4_k_cu_51dc0498_124666ignoreE - _ZN40_INTERNAL_0e42b67e_4_k_cu_51dc0498_124664cuda3std3__45__cpo5beginE)
_ZN40_INTERNAL_0e42b67e_4_k_cu_51dc0498_124664cuda3std3__45__cpo5beginE:
	.zero		1
	.type		_ZN40_INTERNAL_0e42b67e_4_k_cu_51dc0498_124664cuda3std3__442_GLOBAL__N__0e42b67e_4_k_cu_51dc0498_124666ignoreE,@object
	.size		_ZN40_INTERNAL_0e42b67e_4_k_cu_51dc0498_124664cuda3std3__442_GLOBAL__N__0e42b67e_4_k_cu_51dc0498_124666ignoreE,(_ZN40_INTERNAL_0e42b67e_4_k_cu_51dc0498_124664cute7productE - _ZN40_INTERNAL_0e42b67e_4_k_cu_51dc0498_124664cuda3std3__442_GLOBAL__N__0e42b67e_4_k_cu_51dc0498_124666ignoreE)
_ZN40_INTERNAL_0e42b67e_4_k_cu_51dc0498_124664cuda3std3__442_GLOBAL__N__0e42b67e_4_k_cu_51dc0498_124666ignoreE:
	.zero		1
	.type		_ZN40_INTERNAL_0e42b67e_4_k_cu_51dc0498_124664cute7productE,@object
	.size		_ZN40_INTERNAL_0e42b67e_4_k_cu_51dc0498_124664cute7productE,(_ZN40_INTERNAL_0e42b67e_4_k_cu_51dc0498_124664cuda3std3__45__cpo3endE - _ZN40_INTERNAL_0e42b67e_4_k_cu_51dc0498_124664cute7productE)
_ZN40_INTERNAL_0e42b67e_4_k_cu_51dc0498_124664cute7productE:
	.zero		1
	.type		_ZN40_INTERNAL_0e42b67e_4_k_cu_51dc0498_124664cuda3std3__45__cpo3endE,@object
	.size		_ZN40_INTERNAL_0e42b67e_4_k_cu_51dc0498_124664cuda3std3__45__cpo3endE,(_ZN40_INTERNAL_0e42b67e_4_k_cu_51dc0498_124664cuda3std3__419piecewise_constructE - _ZN40_INTERNAL_0e42b67e_4_k_cu_51dc0498_124664cuda3std3__45__cpo3endE)
_ZN40_INTERNAL_0e42b67e_4_k_cu_51dc0498_124664cuda3std3__45__cpo3endE:
	.zero		1
	.type		_ZN40_INTERNAL_0e42b67e_4_k_cu_51dc0498_124664cuda3std3__419piecewise_constructE,@object
	.size		_ZN40_INTERNAL_0e42b67e_4_k_cu_51dc0498_124664cuda3std3__419piecewise_constructE,(_ZN40_INTERNAL_0e42b67e_4_k_cu_51dc0498_124664cuda3std3__45__cpo4cendE - _ZN40_INTERNAL_0e42b67e_4_k_cu_51dc0498_124664cuda3std3__419piecewise_constructE)
_ZN40_INTERNAL_0e42b67e_4_k_cu_51dc0498_124664cuda3std3__419piecewise_constructE:
	.zero		1
	.type		_ZN40_INTERNAL_0e42b67e_4_k_cu_51dc0498_124664cuda3std3__45__cpo4cendE,@object
	.size		_ZN40_INTERNAL_0e42b67e_4_k_cu_51dc0498_124664cuda3std3__45__cpo4cendE,(_ZN40_INTERNAL_0e42b67e_4_k_cu_51dc0498_124664cuda3std6ranges3__45__cpo4swapE - _ZN40_INTERNAL_0e42b67e_4_k_cu_51dc0498_124664cuda3std3__45__cpo4cendE)
_ZN40_INTERNAL_0e42b67e_4_k_cu_51dc0498_124664cuda3std3__45__cpo4cendE:
	.zero		1
	.type		_ZN40_INTERNAL_0e42b67e_4_k_cu_51dc0498_124664cuda3std6ranges3__45__cpo4swapE,@object
	.size		_ZN40_INTERNAL_0e42b67e_4_k_cu_51dc0498_124664cuda3std6ranges3__45__cpo4swapE,(.L_8 - _ZN40_INTERNAL_0e42b67e_4_k_cu_51dc0498_124664cuda3std6ranges3__45__cpo4swapE)
_ZN40_INTERNAL_0e42b67e_4_k_cu_51dc0498_124664cuda3std6ranges3__45__cpo4swapE:
	.zero		1
.L_8:


//--------------------- .nv.constant0._ZN7cutlass13device_kernelINS_4gemm6kernel13GemmUniversalIN4cute5tupleIJiiiiEEENS1_10collective13CollectiveMmaINS1_34MainloopSm90TmaGmmaWarpSpecializedILi7ENS5_IJNS4_1CILi2EEENSA_ILi1EEESC_EEENS1_32KernelTmaWarpSpecializedPingpongEEENS5_IJNSA_ILi64EEENSA_ILi192EEESG_EEENS_10bfloat16_tENS5_IJlSC_lEEESJ_SK_NS4_8TiledMMAINS4_8MMA_AtomIJNS4_4SM904GMMA28MMA_64x192x16_F32BF16BF16_SSILNSO_5MajorE0ELSQ_0ELNSO_7ScaleInE1ELSR_1EEEEEENS4_6LayoutINS5_IJSC_SC_SC_EEENS5_IJNSA_ILi0EEESW_SW_EEEEENS5_IJNS4_10UnderscoreESZ_SZ_EEEEENS4_13SM90_TMA_LOADENS4_14ComposedLayoutINS4_7SwizzleILi3ELi4ELi3EEENS4_18smem_ptr_flag_bitsILi16EEENSU_INS5_IJNSA_ILi8EEESG_EEENS5_IJSG_SC_EEEEEEEvNS4_8identityENS4_23SM90_TMA_LOAD_MULTICASTES1C_vS1D_EENS_8epilogue10collective6detail29Sm90TmaWarpSpecializedAdapterINS1H_15DefaultEpilogueISJ_SK_SK_NS1G_6thread17LinearCombinationISJ_Li1EffLNS1L_9ScaleType4KindE0ELNS_15FloatRoundStyleE2ESJ_EENS1_15EpilogueDefaultEEEEEvvEEEEvNT_6ParamsE --------------------------
	.section	.nv.constant0._ZN7cutlass13device_kernelINS_4gemm6kernel13GemmUniversalIN4cute5tupleIJiiiiEEENS1_10collective13CollectiveMmaINS1_34MainloopSm90TmaGmmaWarpSpecializedILi7ENS5_IJNS4_1CILi2EEENSA_ILi1EEESC_EEENS1_32KernelTmaWarpSpecializedPingpongEEENS5_IJNSA_ILi64EEENSA_ILi192EEESG_EEENS_10bfloat16_tENS5_IJlSC_lEEESJ_SK_NS4_8TiledMMAINS4_8MMA_AtomIJNS4_4SM904GMMA28MMA_64x192x16_F32BF16BF16_SSILNSO_5MajorE0ELSQ_0ELNSO_7ScaleInE1ELSR_1EEEEEENS4_6LayoutINS5_IJSC_SC_SC_EEENS5_IJNSA_ILi0EEESW_SW_EEEEENS5_IJNS4_10UnderscoreESZ_SZ_EEEEENS4_13SM90_TMA_LOADENS4_14ComposedLayoutINS4_7SwizzleILi3ELi4ELi3EEENS4_18smem_ptr_flag_bitsILi16EEENSU_INS5_IJNSA_ILi8EEESG_EEENS5_IJSG_SC_EEEEEEEvNS4_8identityENS4_23SM90_TMA_LOAD_MULTICASTES1C_vS1D_EENS_8epilogue10collective6detail29Sm90TmaWarpSpecializedAdapterINS1H_15DefaultEpilogueISJ_SK_SK_NS1G_6thread17LinearCombinationISJ_Li1EffLNS1L_9ScaleType4KindE0ELNS_15FloatRoundStyleE2ESJ_EENS1_15EpilogueDefaultEEEEEvvEEEEvNT_6ParamsE,"a",@progbits
	.sectionflags	@""
	.align	4
.nv.constant0._ZN7cutlass13device_kernelINS_4gemm6kernel13GemmUniversalIN4cute5tupleIJiiiiEEENS1_10collective13CollectiveMmaINS1_34MainloopSm90TmaGmmaWarpSpecializedILi7ENS5_IJNS4_1CILi2EEENSA_ILi1EEESC_EEENS1_32KernelTmaWarpSpecializedPingpongEEENS5_IJNSA_ILi64EEENSA_ILi192EEESG_EEENS_10bfloat16_tENS5_IJlSC_lEEESJ_SK_NS4_8TiledMMAINS4_8MMA_AtomIJNS4_4SM904GMMA28MMA_64x192x16_F32BF16BF16_SSILNSO_5MajorE0ELSQ_0ELNSO_7ScaleInE1ELSR_1EEEEEENS4_6LayoutINS5_IJSC_SC_SC_EEENS5_IJNSA_ILi0EEESW_SW_EEEEENS5_IJNS4_10UnderscoreESZ_SZ_EEEEENS4_13SM90_TMA_LOADENS4_14ComposedLayoutINS4_7SwizzleILi3ELi4ELi3EEENS4_18smem_ptr_flag_bitsILi16EEENSU_INS5_IJNSA_ILi8EEESG_EEENS5_IJSG_SC_EEEEEEEvNS4_8identityENS4_23SM90_TMA_LOAD_MULTICASTES1C_vS1D_EENS_8epilogue10collective6detail29Sm90TmaWarpSpecializedAdapterINS1H_15DefaultEpilogueISJ_SK_SK_NS1G_6thread17LinearCombinationISJ_Li1EffLNS1L_9ScaleType4KindE0ELNS_15FloatRoundStyleE2ESJ_EENS1_15EpilogueDefaultEEEEEvvEEEEvNT_6ParamsE:
	.zero		1664


//--------------------- SYMBOLS --------------------------

	.type		.nv.reservedSmem.offset0,@object
	.size		.nv.reservedSmem.offset0,0x4
	.type		__assertfail,@function
